//
// Generated by NVIDIA NVVM Compiler
//
// Compiler Build ID: CL-36424714
// Cuda compilation tools, release 13.0, V13.0.88
// Based on NVVM 20.0.0
//

.version 9.0
.target sm_100
.address_size 64

	// .globl	_Z4initPdS_
.global .align 8 .f64 delt_d;
.global .align 8 .f64 freeze_temp_d;
.global .align 8 .f64 briq_temp_d;
.global .align 8 .f64 goo_temp_d;
.global .align 8 .f64 bound_temp_d;
.global .align 4 .u32 sphere_count_x_d;
.global .align 4 .u32 sphere_count_y_d;
.global .align 4 .u32 sphere_count_z_d;
.global .align 4 .u32 problem_size_x_d;
.global .align 4 .u32 problem_size_y_d;
.global .align 4 .u32 problem_size_z_d;
.global .align 8 .f64 dx_d;
.global .align 8 .f64 dt_d;

.visible .entry _Z4initPdS_(
	.param .u64 .ptr .align 1 _Z4initPdS__param_0,
	.param .u64 .ptr .align 1 _Z4initPdS__param_1
)
{
	.reg .pred 	%p<36>;
	.reg .b32 	%r<68>;
	.reg .b64 	%rd<11>;
	.reg .b64 	%fd<53>;

	ld.param.u64 	%rd5, [_Z4initPdS__param_0];
	ld.param.u64 	%rd6, [_Z4initPdS__param_1];
	cvta.to.global.u64 	%rd1, %rd6;
	cvta.to.global.u64 	%rd2, %rd5;
	mov.u32 	%r24, %tid.x;
	mov.u32 	%r25, %ntid.x;
	mov.u32 	%r26, %ctaid.x;
	mad.lo.s32 	%r1, %r25, %r26, %r24;
	mov.u32 	%r27, %tid.y;
	mov.u32 	%r28, %ntid.y;
	mov.u32 	%r29, %ctaid.y;
	mad.lo.s32 	%r30, %r28, %r29, %r27;
	mov.u32 	%r31, %tid.z;
	mov.u32 	%r32, %ntid.z;
	mov.u32 	%r33, %ctaid.z;
	mad.lo.s32 	%r34, %r32, %r33, %r31;
	ld.global.u32 	%r4, [problem_size_x_d];
	ld.global.u32 	%r5, [sphere_count_x_d];
	div.s32 	%r35, %r4, %r5;
	cvt.rn.f64.s32 	%fd8, %r35;
	mul.f64 	%fd1, %fd8, 0d3FE0000000000000;
	setp.ge.s32 	%p3, %r1, %r4;
	ld.global.u32 	%r36, [problem_size_y_d];
	setp.ge.s32 	%p4, %r30, %r36;
	or.pred  	%p5, %p3, %p4;
	ld.global.u32 	%r37, [problem_size_z_d];
	setp.ge.s32 	%p6, %r34, %r37;
	or.pred  	%p7, %p5, %p6;
	@%p7 bra 	$L__BB0_2;
	ld.global.f64 	%fd9, [briq_temp_d];
	mad.lo.s32 	%r38, %r36, %r34, %r30;
	mad.lo.s32 	%r39, %r38, %r4, %r1;
	mul.wide.s32 	%rd7, %r39, 8;
	add.s64 	%rd8, %rd2, %rd7;
	st.global.f64 	[%rd8], %fd9;
	add.s64 	%rd9, %rd1, %rd7;
	st.global.f64 	[%rd9], %fd9;
$L__BB0_2:
	setp.lt.s32 	%p9, %r1, 1;
	add.s32 	%r40, %r4, -1;
	setp.ge.s32 	%p10, %r1, %r40;
	or.pred  	%p11, %p9, %p10;
	setp.eq.s32 	%p12, %r30, 0;
	mov.pred 	%p35, 0;
	or.pred  	%p13, %p12, %p11;
	@%p13 bra 	$L__BB0_4;
	add.s32 	%r41, %r36, -1;
	setp.lt.s32 	%p35, %r30, %r41;
$L__BB0_4:
	setp.eq.s32 	%p14, %r34, 0;
	not.pred 	%p15, %p35;
	or.pred  	%p16, %p15, %p14;
	add.s32 	%r42, %r37, -1;
	setp.ge.s32 	%p17, %r34, %r42;
	or.pred  	%p18, %p16, %p17;
	@%p18 bra 	$L__BB0_31;
	ld.global.f64 	%fd10, [goo_temp_d];
	mad.lo.s32 	%r43, %r36, %r34, %r30;
	mad.lo.s32 	%r44, %r43, %r4, %r1;
	mul.wide.s32 	%rd10, %r44, 8;
	add.s64 	%rd3, %rd2, %rd10;
	st.global.f64 	[%rd3], %fd10;
	add.s64 	%rd4, %rd1, %rd10;
	st.global.f64 	[%rd4], %fd10;
	setp.lt.s32 	%p19, %r5, 1;
	@%p19 bra 	$L__BB0_31;
	ld.global.u32 	%r8, [sphere_count_y_d];
	cvt.rn.f64.u32 	%fd2, %r34;
	add.f64 	%fd11, %fd1, 0d3FF0000000000000;
	mul.f64 	%fd3, %fd11, %fd11;
	ld.global.u32 	%r45, [sphere_count_z_d];
	min.s32 	%r46, %r8, %r45;
	setp.lt.s32 	%p20, %r46, 1;
	@%p20 bra 	$L__BB0_31;
	and.b32  	%r10, %r45, 2147483644;
	cvt.rn.f64.u32 	%fd4, %r30;
	cvt.rn.f64.s32 	%fd5, %r1;
	mov.b32 	%r63, 0;
$L__BB0_8:
	shl.b32 	%r49, %r63, 1;
	or.b32  	%r12, %r49, 1;
	cvt.rn.f64.u32 	%fd12, %r12;
	mul.f64 	%fd13, %fd1, %fd12;
	sub.f64 	%fd14, %fd5, %fd13;
	mul.f64 	%fd6, %fd14, %fd14;
	mov.b32 	%r64, 0;
$L__BB0_9:
	setp.lt.u32 	%p21, %r45, 4;
	shl.b32 	%r51, %r64, 1;
	or.b32  	%r14, %r51, 1;
	cvt.rn.f64.u32 	%fd15, %r14;
	mul.f64 	%fd16, %fd1, %fd15;
	sub.f64 	%fd17, %fd4, %fd16;
	fma.rn.f64 	%fd7, %fd17, %fd17, %fd6;
	mov.b32 	%r67, 0;
	@%p21 bra 	$L__BB0_20;
	and.b32  	%r53, %r45, 2147483644;
	neg.s32 	%r66, %r53;
	mov.b32 	%r65, 3;
$L__BB0_11:
	add.s32 	%r54, %r65, -2;
	cvt.rn.f64.u32 	%fd18, %r54;
	mul.f64 	%fd19, %fd1, %fd18;
	sub.f64 	%fd20, %fd2, %fd19;
	fma.rn.f64 	%fd21, %fd20, %fd20, %fd7;
	setp.gtu.f64 	%p22, %fd21, %fd3;
	@%p22 bra 	$L__BB0_13;
	ld.global.f64 	%fd22, [briq_temp_d];
	st.global.f64 	[%rd3], %fd22;
	st.global.f64 	[%rd4], %fd22;
$L__BB0_13:
	cvt.rn.f64.u32 	%fd23, %r65;
	mul.f64 	%fd24, %fd1, %fd23;
	sub.f64 	%fd25, %fd2, %fd24;
	fma.rn.f64 	%fd26, %fd25, %fd25, %fd7;
	setp.gtu.f64 	%p23, %fd26, %fd3;
	@%p23 bra 	$L__BB0_15;
	ld.global.f64 	%fd27, [briq_temp_d];
	st.global.f64 	[%rd3], %fd27;
	st.global.f64 	[%rd4], %fd27;
$L__BB0_15:
	add.s32 	%r55, %r65, 2;
	cvt.rn.f64.u32 	%fd28, %r55;
	mul.f64 	%fd29, %fd1, %fd28;
	sub.f64 	%fd30, %fd2, %fd29;
	fma.rn.f64 	%fd31, %fd30, %fd30, %fd7;
	setp.gtu.f64 	%p24, %fd31, %fd3;
	@%p24 bra 	$L__BB0_17;
	ld.global.f64 	%fd32, [briq_temp_d];
	st.global.f64 	[%rd3], %fd32;
	st.global.f64 	[%rd4], %fd32;
$L__BB0_17:
	add.s32 	%r56, %r65, 4;
	cvt.rn.f64.u32 	%fd33, %r56;
	mul.f64 	%fd34, %fd1, %fd33;
	sub.f64 	%fd35, %fd2, %fd34;
	fma.rn.f64 	%fd36, %fd35, %fd35, %fd7;
	setp.gtu.f64 	%p25, %fd36, %fd3;
	@%p25 bra 	$L__BB0_19;
	ld.global.f64 	%fd37, [briq_temp_d];
	st.global.f64 	[%rd3], %fd37;
	st.global.f64 	[%rd4], %fd37;
$L__BB0_19:
	add.s32 	%r66, %r66, 4;
	add.s32 	%r65, %r65, 8;
	setp.ne.s32 	%p26, %r66, 0;
	mov.u32 	%r67, %r10;
	@%p26 bra 	$L__BB0_11;
$L__BB0_20:
	and.b32  	%r57, %r45, 3;
	setp.eq.s32 	%p27, %r57, 0;
	@%p27 bra 	$L__BB0_29;
	shl.b32 	%r21, %r67, 1;
	or.b32  	%r58, %r21, 1;
	cvt.rn.f64.u32 	%fd38, %r58;
	mul.f64 	%fd39, %fd1, %fd38;
	sub.f64 	%fd40, %fd2, %fd39;
	fma.rn.f64 	%fd41, %fd40, %fd40, %fd7;
	setp.gtu.f64 	%p28, %fd41, %fd3;
	@%p28 bra 	$L__BB0_23;
	ld.global.f64 	%fd42, [briq_temp_d];
	st.global.f64 	[%rd3], %fd42;
	st.global.f64 	[%rd4], %fd42;
$L__BB0_23:
	setp.eq.s32 	%p29, %r57, 1;
	@%p29 bra 	$L__BB0_29;
	add.s32 	%r60, %r21, 3;
	cvt.rn.f64.u32 	%fd43, %r60;
	mul.f64 	%fd44, %fd1, %fd43;
	sub.f64 	%fd45, %fd2, %fd44;
	fma.rn.f64 	%fd46, %fd45, %fd45, %fd7;
	setp.gtu.f64 	%p30, %fd46, %fd3;
	@%p30 bra 	$L__BB0_26;
	ld.global.f64 	%fd47, [briq_temp_d];
	st.global.f64 	[%rd3], %fd47;
	st.global.f64 	[%rd4], %fd47;
$L__BB0_26:
	setp.eq.s32 	%p31, %r57, 2;
	@%p31 bra 	$L__BB0_29;
	add.s32 	%r62, %r21, 5;
	cvt.rn.f64.u32 	%fd48, %r62;
	mul.f64 	%fd49, %fd1, %fd48;
	sub.f64 	%fd50, %fd2, %fd49;
	fma.rn.f64 	%fd51, %fd50, %fd50, %fd7;
	setp.gtu.f64 	%p32, %fd51, %fd3;
	@%p32 bra 	$L__BB0_29;
	ld.global.f64 	%fd52, [briq_temp_d];
	st.global.f64 	[%rd3], %fd52;
	st.global.f64 	[%rd4], %fd52;
$L__BB0_29:
	sub.s32 	%r64, %r14, %r64;
	setp.ne.s32 	%p33, %r64, %r8;
	@%p33 bra 	$L__BB0_9;
	sub.s32 	%r63, %r12, %r63;
	setp.ne.s32 	%p34, %r63, %r5;
	@%p34 bra 	$L__BB0_8;
$L__BB0_31:
	ret;

}
	// .globl	_Z5solvePdS_
.visible .entry _Z5solvePdS_(
	.param .u64 .ptr .align 1 _Z5solvePdS__param_0,
	.param .u64 .ptr .align 1 _Z5solvePdS__param_1
)
{
	.reg .pred 	%p<52>;
	.reg .b32 	%r<61>;
	.reg .b64 	%rd<37>;
	.reg .b64 	%fd<123>;

	ld.param.u64 	%rd3, [_Z5solvePdS__param_0];
	ld.param.u64 	%rd4, [_Z5solvePdS__param_1];
	cvta.to.global.u64 	%rd1, %rd4;
	mov.u32 	%r14, %tid.x;
	mov.u32 	%r15, %ntid.x;
	mov.u32 	%r16, %ctaid.x;
	mad.lo.s32 	%r17, %r15, %r16, %r14;
	mov.u32 	%r18, %tid.y;
	mov.u32 	%r19, %ntid.y;
	mov.u32 	%r20, %ctaid.y;
	mad.lo.s32 	%r2, %r19, %r20, %r18;
	mov.u32 	%r21, %tid.z;
	mov.u32 	%r22, %ntid.z;
	mov.u32 	%r23, %ctaid.z;
	mad.lo.s32 	%r3, %r22, %r23, %r21;
	setp.lt.s32 	%p4, %r17, 1;
	ld.global.u32 	%r24, [problem_size_x_d];
	add.s32 	%r25, %r24, -1;
	setp.ge.s32 	%p5, %r17, %r25;
	or.pred  	%p6, %p4, %p5;
	setp.eq.s32 	%p7, %r2, 0;
	mov.pred 	%p51, 0;
	or.pred  	%p8, %p7, %p6;
	@%p8 bra 	$L__BB1_2;
	ld.global.u32 	%r26, [problem_size_y_d];
	add.s32 	%r27, %r26, -1;
	setp.lt.s32 	%p51, %r2, %r27;
$L__BB1_2:
	setp.eq.s32 	%p9, %r3, 0;
	not.pred 	%p10, %p51;
	or.pred  	%p11, %p10, %p9;
	@%p11 bra 	$L__BB1_60;
	ld.global.u32 	%r5, [problem_size_z_d];
	add.s32 	%r28, %r5, -1;
	setp.ge.s32 	%p12, %r3, %r28;
	@%p12 bra 	$L__BB1_60;
	setp.ne.s32 	%p13, %r17, 1;
	@%p13 bra 	$L__BB1_6;
	ld.global.f64 	%fd40, [bound_temp_d];
	ld.global.u32 	%r60, [problem_size_y_d];
	mad.lo.s32 	%r49, %r60, %r3, %r2;
	mul.lo.s32 	%r50, %r49, %r24;
	mul.wide.s32 	%rd23, %r50, 8;
	add.s64 	%rd24, %rd1, %rd23;
	st.global.f64 	[%rd24], %fd40;
	bra.uni 	$L__BB1_16;
$L__BB1_6:
	add.s32 	%r29, %r24, -2;
	setp.ne.s32 	%p14, %r17, %r29;
	@%p14 bra 	$L__BB1_8;
	ld.global.f64 	%fd39, [bound_temp_d];
	ld.global.u32 	%r60, [problem_size_y_d];
	mad.lo.s32 	%r46, %r60, %r3, %r2;
	mad.lo.s32 	%r47, %r46, %r24, %r17;
	add.s32 	%r48, %r47, 1;
	mul.wide.s32 	%rd21, %r48, 8;
	add.s64 	%rd22, %rd1, %rd21;
	st.global.f64 	[%rd22], %fd39;
	bra.uni 	$L__BB1_16;
$L__BB1_8:
	setp.ne.s32 	%p15, %r2, 1;
	@%p15 bra 	$L__BB1_10;
	add.s32 	%r41, %r24, %r17;
	mul.lo.s32 	%r42, %r24, %r3;
	ld.global.u32 	%r60, [problem_size_y_d];
	mul.lo.s32 	%r43, %r42, %r60;
	add.s32 	%r44, %r41, %r43;
	mul.wide.s32 	%rd17, %r44, 8;
	add.s64 	%rd18, %rd1, %rd17;
	ld.global.f64 	%fd38, [%rd18];
	add.s32 	%r45, %r43, %r17;
	mul.wide.s32 	%rd19, %r45, 8;
	add.s64 	%rd20, %rd1, %rd19;
	st.global.f64 	[%rd20], %fd38;
	bra.uni 	$L__BB1_16;
$L__BB1_10:
	ld.global.u32 	%r60, [problem_size_y_d];
	add.s32 	%r30, %r60, -2;
	setp.ne.s32 	%p16, %r2, %r30;
	@%p16 bra 	$L__BB1_12;
	mad.lo.s32 	%r39, %r60, %r3, %r2;
	mad.lo.s32 	%r40, %r39, %r24, %r17;
	mul.wide.s32 	%rd13, %r40, 8;
	add.s64 	%rd14, %rd1, %rd13;
	ld.global.f64 	%fd37, [%rd14];
	mul.wide.s32 	%rd15, %r24, 8;
	add.s64 	%rd16, %rd14, %rd15;
	st.global.f64 	[%rd16], %fd37;
	bra.uni 	$L__BB1_16;
$L__BB1_12:
	setp.ne.s32 	%p17, %r3, 1;
	@%p17 bra 	$L__BB1_14;
	add.s32 	%r36, %r60, %r2;
	mad.lo.s32 	%r37, %r36, %r24, %r17;
	mul.wide.s32 	%rd9, %r37, 8;
	add.s64 	%rd10, %rd1, %rd9;
	ld.global.f64 	%fd36, [%rd10];
	mad.lo.s32 	%r38, %r24, %r2, %r17;
	mul.wide.s32 	%rd11, %r38, 8;
	add.s64 	%rd12, %rd1, %rd11;
	st.global.f64 	[%rd12], %fd36;
	bra.uni 	$L__BB1_16;
$L__BB1_14:
	add.s32 	%r31, %r5, -2;
	setp.ne.s32 	%p18, %r3, %r31;
	@%p18 bra 	$L__BB1_16;
	mad.lo.s32 	%r32, %r60, %r3, %r2;
	mad.lo.s32 	%r33, %r32, %r24, %r17;
	mul.wide.s32 	%rd5, %r33, 8;
	add.s64 	%rd6, %rd1, %rd5;
	ld.global.f64 	%fd35, [%rd6];
	add.s32 	%r34, %r32, %r60;
	mad.lo.s32 	%r35, %r34, %r24, %r17;
	mul.wide.s32 	%rd7, %r35, 8;
	add.s64 	%rd8, %rd1, %rd7;
	st.global.f64 	[%rd8], %fd35;
$L__BB1_16:
	mul.lo.s32 	%r11, %r60, %r3;
	add.s32 	%r12, %r11, %r2;
	mad.lo.s32 	%r13, %r12, %r24, %r17;
	mul.wide.s32 	%rd25, %r13, 8;
	add.s64 	%rd2, %rd1, %rd25;
	ld.global.f64 	%fd1, [%rd2];
	ld.global.f64 	%fd2, [dt_d];
	ld.global.f64 	%fd3, [dx_d];
	ld.global.f64 	%fd4, [freeze_temp_d];
	ld.global.f64 	%fd5, [delt_d];
	sub.f64 	%fd6, %fd4, %fd5;
	setp.lt.f64 	%p19, %fd1, %fd6;
	mov.f64 	%fd110, 0d413D4C0000000000;
	@%p19 bra 	$L__BB1_23;
	setp.ltu.f64 	%p20, %fd1, %fd6;
	setp.geu.f64 	%p21, %fd1, %fd4;
	or.pred  	%p22, %p21, %p20;
	@%p22 bra 	$L__BB1_19;
	mov.f64 	%fd47, 0d40E01D0000000000;
	div.rn.f64 	%fd48, %fd47, %fd5;
	fma.rn.f64 	%fd49, %fd48, 0d3FE0000000000000, 0d4099000000000000;
	mul.f64 	%fd110, %fd49, 0d4092C00000000000;
	bra.uni 	$L__BB1_23;
$L__BB1_19:
	setp.ltu.f64 	%p23, %fd1, %fd4;
	add.f64 	%fd8, %fd4, %fd5;
	setp.geu.f64 	%p24, %fd1, %fd8;
	or.pred  	%p25, %p23, %p24;
	@%p25 bra 	$L__BB1_21;
	mov.f64 	%fd44, 0d40E01D0000000000;
	div.rn.f64 	%fd45, %fd44, %fd5;
	fma.rn.f64 	%fd46, %fd45, 0d3FE0000000000000, 0d409DB00000000000;
	mul.f64 	%fd110, %fd46, 0d4092C00000000000;
	bra.uni 	$L__BB1_23;
$L__BB1_21:
	setp.ltu.f64 	%p26, %fd1, %fd8;
	mov.f64 	%fd110, 0d0000000000000000;
	@%p26 bra 	$L__BB1_23;
	mov.f64 	%fd110, 0d4141652000000000;
$L__BB1_23:
	mul.f64 	%fd51, %fd3, %fd3;
	mul.f64 	%fd52, %fd51, %fd110;
	div.rn.f64 	%fd11, %fd2, %fd52;
	ld.global.f64 	%fd12, [%rd2+8];
	setp.lt.f64 	%p27, %fd12, %fd4;
	mov.f64 	%fd111, 0d40A9E00000000000;
	@%p27 bra 	$L__BB1_26;
	setp.ltu.f64 	%p28, %fd12, %fd4;
	mov.f64 	%fd111, 0d0000000000000000;
	@%p28 bra 	$L__BB1_26;
	mov.f64 	%fd111, 0d40A4400000000000;
$L__BB1_26:
	setp.lt.f64 	%p29, %fd1, %fd4;
	mov.f64 	%fd112, 0d40A9E00000000000;
	@%p29 bra 	$L__BB1_29;
	setp.ltu.f64 	%p30, %fd1, %fd4;
	mov.f64 	%fd112, 0d0000000000000000;
	@%p30 bra 	$L__BB1_29;
	mov.f64 	%fd112, 0d40A4400000000000;
$L__BB1_29:
	setp.lt.f64 	%p31, %fd1, %fd4;
	add.f64 	%fd59, %fd111, %fd112;
	mul.f64 	%fd60, %fd59, 0d3FE0000000000000;
	sub.f64 	%fd61, %fd12, %fd1;
	mul.f64 	%fd15, %fd60, %fd61;
	mov.f64 	%fd113, 0d40A9E00000000000;
	@%p31 bra 	$L__BB1_32;
	setp.ltu.f64 	%p32, %fd1, %fd4;
	mov.f64 	%fd113, 0d0000000000000000;
	@%p32 bra 	$L__BB1_32;
	mov.f64 	%fd113, 0d40A4400000000000;
$L__BB1_32:
	ld.global.f64 	%fd17, [%rd2+-8];
	setp.lt.f64 	%p33, %fd17, %fd4;
	mov.f64 	%fd114, 0d40A9E00000000000;
	@%p33 bra 	$L__BB1_35;
	setp.ltu.f64 	%p34, %fd17, %fd4;
	mov.f64 	%fd114, 0d0000000000000000;
	@%p34 bra 	$L__BB1_35;
	mov.f64 	%fd114, 0d40A4400000000000;
$L__BB1_35:
	add.f64 	%fd68, %fd113, %fd114;
	mul.f64 	%fd69, %fd68, 0dBFE0000000000000;
	sub.f64 	%fd70, %fd1, %fd17;
	fma.rn.f64 	%fd19, %fd69, %fd70, %fd15;
	mul.wide.s32 	%rd26, %r24, 8;
	add.s64 	%rd27, %rd2, %rd26;
	ld.global.f64 	%fd20, [%rd27];
	setp.lt.f64 	%p35, %fd20, %fd4;
	mov.f64 	%fd115, 0d40A9E00000000000;
	@%p35 bra 	$L__BB1_38;
	setp.ltu.f64 	%p36, %fd20, %fd4;
	mov.f64 	%fd115, 0d0000000000000000;
	@%p36 bra 	$L__BB1_38;
	mov.f64 	%fd115, 0d40A4400000000000;
$L__BB1_38:
	setp.lt.f64 	%p37, %fd1, %fd4;
	mov.f64 	%fd116, 0d40A9E00000000000;
	@%p37 bra 	$L__BB1_41;
	setp.ltu.f64 	%p38, %fd1, %fd4;
	mov.f64 	%fd116, 0d0000000000000000;
	@%p38 bra 	$L__BB1_41;
	mov.f64 	%fd116, 0d40A4400000000000;
$L__BB1_41:
	setp.lt.f64 	%p39, %fd1, %fd4;
	add.f64 	%fd77, %fd115, %fd116;
	mul.f64 	%fd78, %fd77, 0d3FE0000000000000;
	sub.f64 	%fd79, %fd20, %fd1;
	mul.f64 	%fd23, %fd78, %fd79;
	mov.f64 	%fd117, 0d40A9E00000000000;
	@%p39 bra 	$L__BB1_44;
	setp.ltu.f64 	%p40, %fd1, %fd4;
	mov.f64 	%fd117, 0d0000000000000000;
	@%p40 bra 	$L__BB1_44;
	mov.f64 	%fd117, 0d40A4400000000000;
$L__BB1_44:
	add.s32 	%r51, %r12, -1;
	mad.lo.s32 	%r52, %r51, %r24, %r17;
	mul.wide.s32 	%rd28, %r52, 8;
	add.s64 	%rd29, %rd1, %rd28;
	ld.global.f64 	%fd25, [%rd29];
	setp.lt.f64 	%p41, %fd25, %fd4;
	mov.f64 	%fd118, 0d40A9E00000000000;
	@%p41 bra 	$L__BB1_47;
	setp.ltu.f64 	%p42, %fd25, %fd4;
	mov.f64 	%fd118, 0d0000000000000000;
	@%p42 bra 	$L__BB1_47;
	mov.f64 	%fd118, 0d40A4400000000000;
$L__BB1_47:
	add.f64 	%fd86, %fd117, %fd118;
	mul.f64 	%fd87, %fd86, 0dBFE0000000000000;
	sub.f64 	%fd88, %fd1, %fd25;
	fma.rn.f64 	%fd89, %fd87, %fd88, %fd23;
	add.f64 	%fd27, %fd19, %fd89;
	add.s32 	%r53, %r12, %r60;
	mad.lo.s32 	%r54, %r53, %r24, %r17;
	mul.wide.s32 	%rd30, %r54, 8;
	add.s64 	%rd31, %rd1, %rd30;
	ld.global.f64 	%fd28, [%rd31];
	setp.lt.f64 	%p43, %fd28, %fd4;
	mov.f64 	%fd119, 0d40A9E00000000000;
	@%p43 bra 	$L__BB1_50;
	setp.ltu.f64 	%p44, %fd28, %fd4;
	mov.f64 	%fd119, 0d0000000000000000;
	@%p44 bra 	$L__BB1_50;
	mov.f64 	%fd119, 0d40A4400000000000;
$L__BB1_50:
	setp.lt.f64 	%p45, %fd1, %fd4;
	mov.f64 	%fd120, 0d40A9E00000000000;
	@%p45 bra 	$L__BB1_53;
	setp.ltu.f64 	%p46, %fd1, %fd4;
	mov.f64 	%fd120, 0d0000000000000000;
	@%p46 bra 	$L__BB1_53;
	mov.f64 	%fd120, 0d40A4400000000000;
$L__BB1_53:
	setp.lt.f64 	%p47, %fd1, %fd4;
	add.f64 	%fd96, %fd119, %fd120;
	mul.f64 	%fd97, %fd96, 0d3FE0000000000000;
	sub.f64 	%fd98, %fd28, %fd1;
	mul.f64 	%fd31, %fd97, %fd98;
	mov.f64 	%fd121, 0d40A9E00000000000;
	@%p47 bra 	$L__BB1_56;
	setp.ltu.f64 	%p48, %fd1, %fd4;
	mov.f64 	%fd121, 0d0000000000000000;
	@%p48 bra 	$L__BB1_56;
	mov.f64 	%fd121, 0d40A4400000000000;
$L__BB1_56:
	shl.b32 	%r55, %r60, 1;
	add.s32 	%r56, %r11, %r60;
	sub.s32 	%r57, %r56, %r55;
	add.s32 	%r58, %r57, %r2;
	mad.lo.s32 	%r59, %r58, %r24, %r17;
	mul.wide.s32 	%rd32, %r59, 8;
	add.s64 	%rd33, %rd1, %rd32;
	ld.global.f64 	%fd33, [%rd33];
	setp.lt.f64 	%p49, %fd33, %fd4;
	mov.f64 	%fd122, 0d40A9E00000000000;
	@%p49 bra 	$L__BB1_59;
	setp.ltu.f64 	%p50, %fd33, %fd4;
	mov.f64 	%fd122, 0d0000000000000000;
	@%p50 bra 	$L__BB1_59;
	mov.f64 	%fd122, 0d40A4400000000000;
$L__BB1_59:
	add.f64 	%fd104, %fd121, %fd122;
	mul.f64 	%fd105, %fd104, 0dBFE0000000000000;
	sub.f64 	%fd106, %fd1, %fd33;
	fma.rn.f64 	%fd107, %fd105, %fd106, %fd31;
	add.f64 	%fd108, %fd27, %fd107;
	fma.rn.f64 	%fd109, %fd11, %fd108, %fd1;
	cvta.to.global.u64 	%rd34, %rd3;
	add.s64 	%rd36, %rd34, %rd25;
	st.global.f64 	[%rd36], %fd109;
$L__BB1_60:
	ret;

}


// ===== COMPILED SASS (sm_100) =====

	.target	sm_100

	.elftype	@"ET_EXEC"


//--------------------- .note.nv.tkinfo           --------------------------
	.section	.note.nv.tkinfo,"",@"SHT_NOTE"
	.sectionflags	@"SHF_NOTE_NV_TKINFO"
	.tkinfo
        /*0018*/ 	.word	0x00000002
        /*0030*/ 	.string	""
        /*0030*/ 	.string	"ptxas"
        /*0030*/ 	.string	"Cuda compilation tools, release 13.0, V13.0.88"
        /*0030*/ 	.string	"Build cuda_13.0.r13.0/compiler.36424714_0"
        /*0030*/ 	.string	"-arch sm_100 -m 64 "



//--------------------- .note.nv.cuinfo           --------------------------
	.section	.note.nv.cuinfo,"",@"SHT_NOTE"
	.sectionflags	@"SHF_NOTE_NV_CUINFO"
        /*0018*/ 	.short	0x0002
        /*001a*/ 	.short	0x0064
        /*001c*/ 	.short	0x0082
	.zero		2


//--------------------- .nv.info                  --------------------------
	.section	.nv.info,"",@"SHT_CUDA_INFO"
	.align	4


	//----- nvinfo : EIATTR_REGCOUNT
	.align		4
        /*0000*/ 	.byte	0x04, 0x2f
        /*0002*/ 	.short	(.L_14 - .L_13)
	.align		4
.L_13:
        /*0004*/ 	.word	index@(_Z4initPdS_)
        /*0008*/ 	.word	0x00000020


	//----- nvinfo : EIATTR_FRAME_SIZE
	.align		4
.L_14:
        /*000c*/ 	.byte	0x04, 0x11
        /*000e*/ 	.short	(.L_16 - .L_15)
	.align		4
.L_15:
        /*0010*/ 	.word	index@(_Z4initPdS_)
        /*0014*/ 	.word	0x00000000


	//----- nvinfo : EIATTR_REGCOUNT
	.align		4
.L_16:
        /*0018*/ 	.byte	0x04, 0x2f
        /*001a*/ 	.short	(.L_18 - .L_17)
	.align		4
.L_17:
        /*001c*/ 	.word	index@(_Z5solvePdS_)
        /*0020*/ 	.word	0x00000027


	//----- nvinfo : EIATTR_FRAME_SIZE
	.align		4
.L_18:
        /*0024*/ 	.byte	0x04, 0x11
        /*0026*/ 	.short	(.L_20 - .L_19)
	.align		4
.L_19:
        /*0028*/ 	.word	index@($__internal_0_$__cuda_sm20_div_rn_f64_full)
        /*002c*/ 	.word	0x00000000


	//----- nvinfo : EIATTR_FRAME_SIZE
	.align		4
.L_20:
        /*0030*/ 	.byte	0x04, 0x11
        /*0032*/ 	.short	(.L_22 - .L_21)
	.align		4
.L_21:
        /*0034*/ 	.word	index@(_Z5solvePdS_)
        /*0038*/ 	.word	0x00000000


	//----- nvinfo : EIATTR_MIN_STACK_SIZE
	.align		4
.L_22:
        /*003c*/ 	.byte	0x04, 0x12
        /*003e*/ 	.short	(.L_24 - .L_23)
	.align		4
.L_23:
        /*0040*/ 	.word	index@(_Z5solvePdS_)
        /*0044*/ 	.word	0x00000000


	//----- nvinfo : EIATTR_MIN_STACK_SIZE
	.align		4
.L_24:
        /*0048*/ 	.byte	0x04, 0x12
        /*004a*/ 	.short	(.L_26 - .L_25)
	.align		4
.L_25:
        /*004c*/ 	.word	index@(_Z4initPdS_)
        /*0050*/ 	.word	0x00000000
.L_26:


//--------------------- .nv.compat                --------------------------
	.section	.nv.compat,"",@"SHT_CUDA_COMPAT_INFO"
	.align	4
        /*0000*/ 	.byte	0x02, 0x09, 0x00, 0x00, 0x02, 0x02, 0x01, 0x00, 0x02, 0x05, 0x05, 0x00, 0x03, 0x07, 0x01, 0x01
        /*0010*/ 	.byte	0x02, 0x03, 0x00, 0x00, 0x02, 0x06, 0x01, 0x00, 0x04, 0x0b, 0x08, 0x00, 0x01, 0x00, 0x00, 0x00
        /*0020*/ 	.byte	0x00, 0x00, 0x00, 0x00


//--------------------- .nv.info._Z5solvePdS_     --------------------------
	.section	.nv.info._Z5solvePdS_,"",@"SHT_CUDA_INFO"
	.sectionflags	@""
	.align	4


	//----- nvinfo : EIATTR_CUDA_API_VERSION
	.align		4
        /*0000*/ 	.byte	0x04, 0x37
        /*0002*/ 	.short	(.L_28 - .L_27)
.L_27:
        /*0004*/ 	.word	0x00000082


	//----- nvinfo : EIATTR_KPARAM_INFO
	.align		4
.L_28:
        /*0008*/ 	.byte	0x04, 0x17
        /*000a*/ 	.short	(.L_30 - .L_29)
.L_29:
        /*000c*/ 	.word	0x00000000
        /*0010*/ 	.short	0x0001
        /*0012*/ 	.short	0x0008
        /*0014*/ 	.byte	0x00, 0xf5, 0x21, 0x00


	//----- nvinfo : EIATTR_KPARAM_INFO
	.align		4
.L_30:
        /*0018*/ 	.byte	0x04, 0x17
        /*001a*/ 	.short	(.L_32 - .L_31)
.L_31:
        /*001c*/ 	.word	0x00000000
        /*0020*/ 	.short	0x0000
        /*0022*/ 	.short	0x0000
        /*0024*/ 	.byte	0x00, 0xf5, 0x21, 0x00


	//----- nvinfo : EIATTR_SPARSE_MMA_MASK
	.align		4
.L_32:
        /*0028*/ 	.byte	0x03, 0x50
        /*002a*/ 	.short	0x0000


	//----- nvinfo : EIATTR_MAXREG_COUNT
	.align		4
        /*002c*/ 	.byte	0x03, 0x1b
        /*002e*/ 	.short	0x00ff


	//----- nvinfo : EIATTR_MERCURY_ISA_VERSION
	.align		4
        /*0030*/ 	.byte	0x03, 0x5f
        /*0032*/ 	.short	0x0101


	//----- nvinfo : EIATTR_VRC_CTA_INIT_COUNT
	.align		4
        /*0034*/ 	.byte	0x02, 0x4a
	.zero		1
	.zero		1


	//----- nvinfo : EIATTR_EXIT_INSTR_OFFSETS
	.align		4
        /*0038*/ 	.byte	0x04, 0x1c
        /*003a*/ 	.short	(.L_34 - .L_33)


	//   ....[0]....
.L_33:
        /*003c*/ 	.word	0x00000190


	//   ....[1]....
        /*0040*/ 	.word	0x000001e0


	//   ....[2]....
        /*0044*/ 	.word	0x000017b0


	//----- nvinfo : EIATTR_CRS_STACK_SIZE
	.align		4
.L_34:
        /*0048*/ 	.byte	0x04, 0x1e
        /*004a*/ 	.short	(.L_36 - .L_35)
.L_35:
        /*004c*/ 	.word	0x00000000


	//----- nvinfo : EIATTR_CBANK_PARAM_SIZE
	.align		4
.L_36:
        /*0050*/ 	.byte	0x03, 0x19
        /*0052*/ 	.short	0x0010


	//----- nvinfo : EIATTR_PARAM_CBANK
	.align		4
        /*0054*/ 	.byte	0x04, 0x0a
        /*0056*/ 	.short	(.L_38 - .L_37)
	.align		4
.L_37:
        /*0058*/ 	.word	index@(.nv.constant0._Z5solvePdS_)
        /*005c*/ 	.short	0x0380
        /*005e*/ 	.short	0x0010


	//----- nvinfo : EIATTR_SW_WAR
	.align		4
.L_38:
        /*0060*/ 	.byte	0x04, 0x36
        /*0062*/ 	.short	(.L_40 - .L_39)
.L_39:
        /*0064*/ 	.word	0x00000008
.L_40:


//--------------------- .nv.info._Z4initPdS_      --------------------------
	.section	.nv.info._Z4initPdS_,"",@"SHT_CUDA_INFO"
	.sectionflags	@""
	.align	4


	//----- nvinfo : EIATTR_CUDA_API_VERSION
	.align		4
        /*0000*/ 	.byte	0x04, 0x37
        /*0002*/ 	.short	(.L_42 - .L_41)
.L_41:
        /*0004*/ 	.word	0x00000082


	//----- nvinfo : EIATTR_KPARAM_INFO
	.align		4
.L_42:
        /*0008*/ 	.byte	0x04, 0x17
        /*000a*/ 	.short	(.L_44 - .L_43)
.L_43:
        /*000c*/ 	.word	0x00000000
        /*0010*/ 	.short	0x0001
        /*0012*/ 	.short	0x0008
        /*0014*/ 	.byte	0x00, 0xf5, 0x21, 0x00


	//----- nvinfo : EIATTR_KPARAM_INFO
	.align		4
.L_44:
        /*0018*/ 	.byte	0x04, 0x17
        /*001a*/ 	.short	(.L_46 - .L_45)
.L_45:
        /*001c*/ 	.word	0x00000000
        /*0020*/ 	.short	0x0000
        /*0022*/ 	.short	0x0000
        /*0024*/ 	.byte	0x00, 0xf5, 0x21, 0x00


	//----- nvinfo : EIATTR_SPARSE_MMA_MASK
	.align		4
.L_46:
        /*0028*/ 	.byte	0x03, 0x50
        /*002a*/ 	.short	0x0000


	//----- nvinfo : EIATTR_MAXREG_COUNT
	.align		4
        /*002c*/ 	.byte	0x03, 0x1b
        /*002e*/ 	.short	0x00ff


	//----- nvinfo : EIATTR_MERCURY_ISA_VERSION
	.align		4
        /*0030*/ 	.byte	0x03, 0x5f
        /*0032*/ 	.short	0x0101


	//----- nvinfo : EIATTR_VRC_CTA_INIT_COUNT
	.align		4
        /*0034*/ 	.byte	0x02, 0x4a
	.zero		1
	.zero		1


	//----- nvinfo : EIATTR_EXIT_INSTR_OFFSETS
	.align		4
        /*0038*/ 	.byte	0x04, 0x1c
        /*003a*/ 	.short	(.L_48 - .L_47)


	//   ....[0]....
.L_47:
        /*003c*/ 	.word	0x000002c0


	//   ....[1]....
        /*0040*/ 	.word	0x00000380


	//   ....[2]....
        /*0044*/ 	.word	0x00000580


	//   ....[3]....
        /*0048*/ 	.word	0x00001af0


	//----- nvinfo : EIATTR_CRS_STACK_SIZE
	.align		4
.L_48:
        /*004c*/ 	.byte	0x04, 0x1e
        /*004e*/ 	.short	(.L_50 - .L_49)
.L_49:
        /*0050*/ 	.word	0x00000000


	//----- nvinfo : EIATTR_CBANK_PARAM_SIZE
	.align		4
.L_50:
        /*0054*/ 	.byte	0x03, 0x19
        /*0056*/ 	.short	0x0010


	//----- nvinfo : EIATTR_PARAM_CBANK
	.align		4
        /*0058*/ 	.byte	0x04, 0x0a
        /*005a*/ 	.short	(.L_52 - .L_51)
	.align		4
.L_51:
        /*005c*/ 	.word	index@(.nv.constant0._Z4initPdS_)
        /*0060*/ 	.short	0x0380
        /*0062*/ 	.short	0x0010


	//----- nvinfo : EIATTR_SW_WAR
	.align		4
.L_52:
        /*0064*/ 	.byte	0x04, 0x36
        /*0066*/ 	.short	(.L_54 - .L_53)
.L_53:
        /*0068*/ 	.word	0x00000008
.L_54:


//--------------------- .nv.callgraph             --------------------------
	.section	.nv.callgraph,"",@"SHT_CUDA_CALLGRAPH"
	.align	4
	.sectionentsize	8
	.align		4
        /*0000*/ 	.word	0x00000000
	.align		4
        /*0004*/ 	.word	0xffffffff
	.align		4
        /*0008*/ 	.word	0x00000000
	.align		4
        /*000c*/ 	.word	0xfffffffe
	.align		4
        /*0010*/ 	.word	0x00000000
	.align		4
        /*0014*/ 	.word	0xfffffffd
	.align		4
        /*0018*/ 	.word	0x00000000
	.align		4
        /*001c*/ 	.word	0xfffffffc


//--------------------- .nv.constant4             --------------------------
	.section	.nv.constant4,"a",@progbits
	.align	8
	.align		8
.nv.constant4:
        /*0000*/ 	.dword	delt_d
	.align		8
        /*0008*/ 	.dword	freeze_temp_d
	.align		8
        /*0010*/ 	.dword	briq_temp_d
	.align		8
        /*0018*/ 	.dword	goo_temp_d
	.align		8
        /*0020*/ 	.dword	bound_temp_d
	.align		8
        /*0028*/ 	.dword	sphere_count_x_d
	.align		8
        /*0030*/ 	.dword	sphere_count_y_d
	.align		8
        /*0038*/ 	.dword	sphere_count_z_d
	.align		8
        /*0040*/ 	.dword	problem_size_x_d
	.align		8
        /*0048*/ 	.dword	problem_size_y_d
	.align		8
        /*0050*/ 	.dword	problem_size_z_d
	.align		8
        /*0058*/ 	.dword	dx_d
	.align		8
        /*0060*/ 	.dword	dt_d


//--------------------- .text._Z5solvePdS_        --------------------------
	.section	.text._Z5solvePdS_,"ax",@progbits
	.align	128
        .global         _Z5solvePdS_
        .type           _Z5solvePdS_,@function
        .size           _Z5solvePdS_,(.L_x_57 - _Z5solvePdS_)
        .other          _Z5solvePdS_,@"STO_CUDA_ENTRY STV_DEFAULT"
_Z5solvePdS_:
.text._Z5solvePdS_:
[----:B------:R-:W-:Y:S08]  /*0000*/  LDC R1, c[0x0][0x37c] ;  /* 0x0000df00ff017b82 */ /* 0x000ff00000000800 */
[----:B------:R-:W0:Y:S01]  /*0010*/  LDC.64 R6, c[0x4][0x40] ;  /* 0x01001000ff067b82 */ /* 0x000e220000000a00 */
[----:B------:R-:W0:Y:S02]  /*0020*/  LDCU.64 UR4, c[0x0][0x358] ;  /* 0x00006b00ff0477ac */ /* 0x000e240008000a00 */
[----:B0-----:R-:W2:Y:S01]  /*0030*/  LDG.E R2, desc[UR4][R6.64] ;  /* 0x0000000406027981 */ /* 0x001ea2000c1e1900 */
[----:B------:R-:W0:Y:S01]  /*0040*/  LDCU UR6, c[0x0][0x360] ;  /* 0x00006c00ff0677ac */ /* 0x000e220008000800 */
[----:B------:R-:W0:Y:S01]  /*0050*/  S2R R3, SR_TID.X ;  /* 0x0000000000037919 */ /* 0x000e220000002100 */
[----:B------:R-:W1:Y:S01]  /*0060*/  LDCU UR7, c[0x0][0x364] ;  /* 0x00006c80ff0777ac */ /* 0x000e620008000800 */
[----:B------:R-:W0:Y:S01]  /*0070*/  S2R R0, SR_CTAID.X ;  /* 0x0000000000007919 */ /* 0x000e220000002500 */
[----:B------:R-:W1:Y:S01]  /*0080*/  S2R R4, SR_TID.Y ;  /* 0x0000000000047919 */ /* 0x000e620000002200 */
[----:B------:R-:W1:Y:S01]  /*0090*/  S2R R5, SR_CTAID.Y ;  /* 0x0000000000057919 */ /* 0x000e620000002600 */
[----:B0-----:R-:W-:-:S02]  /*00a0*/  IMAD R3, R0, UR6, R3 ;  /* 0x0000000600037c24 */ /* 0x001fc4000f8e0203 */
[----:B-1----:R-:W-:Y:S02]  /*00b0*/  IMAD R4, R5, UR7, R4 ;  /* 0x0000000705047c24 */ /* 0x002fe4000f8e0204 */
[----:B--2---:R-:W-:-:S05]  /*00c0*/  VIADD R0, R2, 0xffffffff ;  /* 0xffffffff02007836 */ /* 0x004fca0000000000 */
[----:B------:R-:W-:-:S04]  /*00d0*/  ISETP.GE.AND P0, PT, R3, R0, PT ;  /* 0x000000000300720c */ /* 0x000fc80003f06270 */
[----:B------:R-:W-:-:S04]  /*00e0*/  ISETP.LT.OR P0, PT, R3, 0x1, P0 ;  /* 0x000000010300780c */ /* 0x000fc80000701670 */
[----:B------:R-:W-:-:S13]  /*00f0*/  ISETP.EQ.OR P0, PT, R4, RZ, P0 ;  /* 0x000000ff0400720c */ /* 0x000fda0000702670 */
[----:B------:R-:W0:Y:S02]  /*0100*/  @!P0 LDC.64 R8, c[0x4][0x48] ;  /* 0x01001200ff088b82 */ /* 0x000e240000000a00 */
[----:B0-----:R-:W2:Y:S01]  /*0110*/  @!P0 LDG.E R8, desc[UR4][R8.64] ;  /* 0x0000000408088981 */ /* 0x001ea2000c1e1900 */
[----:B------:R-:W0:Y:S01]  /*0120*/  LDCU UR6, c[0x0][0x368] ;  /* 0x00006d00ff0677ac */ /* 0x000e220008000800 */
[----:B------:R-:W0:Y:S01]  /*0130*/  S2R R6, SR_TID.Z ;  /* 0x0000000000067919 */ /* 0x000e220000002300 */
[----:B------:R-:W0:Y:S02]  /*0140*/  S2R R7, SR_CTAID.Z ;  /* 0x0000000000077919 */ /* 0x000e240000002700 */
[----:B0-----:R-:W-:Y:S02]  /*0150*/  IMAD R6, R7, UR6, R6 ;  /* 0x0000000607067c24 */ /* 0x001fe4000f8e0206 */
[----:B--2---:R-:W-:-:S05]  /*0160*/  @!P0 VIADD R5, R8, 0xffffffff ;  /* 0xffffffff08058836 */ /* 0x004fca0000000000 */
[----:B------:R-:W-:-:S04]  /*0170*/  ISETP.LT.AND P0, PT, R4, R5, !P0 ;  /* 0x000000050400720c */ /* 0x000fc80004701270 */
[----:B------:R-:W-:-:S13]  /*0180*/  ISETP.EQ.OR P0, PT, R6, RZ, !P0 ;  /* 0x000000ff0600720c */ /* 0x000fda0004702670 */
[----:B------:R-:W-:Y:S05]  /*0190*/  @P0 EXIT ;  /* 0x000000000000094d */ /* 0x000fea0003800000 */
[----:B------:R-:W0:Y:S02]  /*01a0*/  LDC.64 R8, c[0x4][0x50] ;  /* 0x01001400ff087b82 */ /* 0x000e240000000a00 */
[----:B0-----:R-:W2:Y:S02]  /*01b0*/  LDG.E R0, desc[UR4][R8.64] ;  /* 0x0000000408007981 */ /* 0x001ea4000c1e1900 */
[----:B--2---:R-:W-:-:S04]  /*01c0*/  IADD3 R5, PT, PT, R0, -0x1, RZ ;  /* 0xffffffff00057810 */ /* 0x004fc80007ffe0ff */
[----:B------:R-:W-:-:S13]  /*01d0*/  ISETP.GE.AND P0, PT, R6, R5, PT ;  /* 0x000000050600720c */ /* 0x000fda0003f06270 */
[----:B------:R-:W-:Y:S05]  /*01e0*/  @P0 EXIT ;  /* 0x000000000000094d */ /* 0x000fea0003800000 */
[----:B------:R-:W-:Y:S01]  /*01f0*/  ISETP.NE.AND P0, PT, R3, 0x1, PT ;  /* 0x000000010300780c */ /* 0x000fe20003f05270 */
[----:B------:R-:W-:-:S12]  /*0200*/  BSSY.RECONVERGENT B0, `(.L_x_0) ;  /* 0x000004c000007945 */ /* 0x000fd80003800200 */
[----:B------:R-:W-:Y:S05]  /*0210*/  @P0 BRA `(.L_x_1) ;  /* 0x0000000000280947 */ /* 0x000fea0003800000 */
[----:B------:R-:W0:Y:S08]  /*0220*/  LDC.64 R12, c[0x4][0x48] ;  /* 0x01001200ff0c7b82 */ /* 0x000e300000000a00 */
[----:B------:R-:W1:Y:S08]  /*0230*/  LDC.64 R8, c[0x4][0x20] ;  /* 0x01000800ff087b82 */ /* 0x000e700000000a00 */
[----:B------:R-:W2:Y:S01]  /*0240*/  LDC.64 R10, c[0x0][0x388] ;  /* 0x0000e200ff0a7b82 */ /* 0x000ea20000000a00 */
[----:B0-----:R-:W3:Y:S04]  /*0250*/  LDG.E R5, desc[UR4][R12.64] ;  /* 0x000000040c057981 */ /* 0x001ee8000c1e1900 */
[----:B-1----:R-:W4:Y:S01]  /*0260*/  LDG.E.64 R8, desc[UR4][R8.64] ;  /* 0x0000000408087981 */ /* 0x002f22000c1e1b00 */
[----:B---3--:R-:W-:-:S04]  /*0270*/  IMAD R7, R6, R5, R4 ;  /* 0x0000000506077224 */ /* 0x008fc800078e0204 */
[----:B------:R-:W-:-:S04]  /*0280*/  IMAD R7, R2, R7, RZ ;  /* 0x0000000702077224 */ /* 0x000fc800078e02ff */
[----:B--2---:R-:W-:-:S05]  /*0290*/  IMAD.WIDE R10, R7, 0x8, R10 ;  /* 0x00000008070a7825 */ /* 0x004fca00078e020a */
[----:B----4-:R0:W-:Y:S01]  /*02a0*/  STG.E.64 desc[UR4][R10.64], R8 ;  /* 0x000000080a007986 */ /* 0x0101e2000c101b04 */
[----:B------:R-:W-:Y:S05]  /*02b0*/  BRA `(.L_x_2) ;  /* 0x0000000400007947 */ /* 0x000fea0003800000 */
.L_x_1:
[----:B------:R-:W-:-:S05]  /*02c0*/  VIADD R8, R2, 0xfffffffe ;  /* 0xfffffffe02087836 */ /* 0x000fca0000000000 */
[----:B------:R-:W-:-:S13]  /*02d0*/  ISETP.NE.AND P0, PT, R3, R8, PT ;  /* 0x000000080300720c */ /* 0x000fda0003f05270 */
[----:B------:R-:W-:Y:S05]  /*02e0*/  @P0 BRA `(.L_x_3) ;  /* 0x00000000002c0947 */ /* 0x000fea0003800000 */
[----:B------:R-:W0:Y:S08]  /*02f0*/  LDC.64 R12, c[0x4][0x48] ;  /* 0x01001200ff0c7b82 */ /* 0x000e300000000a00 */
[----:B------:R-:W1:Y:S08]  /*0300*/  LDC.64 R8, c[0x4][0x20] ;  /* 0x01000800ff087b82 */ /* 0x000e700000000a00 */
[----:B------:R-:W2:Y:S01]  /*0310*/  LDC.64 R10, c[0x0][0x388] ;  /* 0x0000e200ff0a7b82 */ /* 0x000ea20000000a00 */
[----:B0-----:R-:W3:Y:S04]  /*0320*/  LDG.E R5, desc[UR4][R12.64] ;  /* 0x000000040c057981 */ /* 0x001ee8000c1e1900 */
[----:B-1----:R-:W4:Y:S01]  /*0330*/  LDG.E.64 R8, desc[UR4][R8.64] ;  /* 0x0000000408087981 */ /* 0x002f22000c1e1b00 */
[----:B---3--:R-:W-:-:S04]  /*0340*/  IMAD R0, R6, R5, R4 ;  /* 0x0000000506007224 */ /* 0x008fc800078e0204 */
[----:B------:R-:W-:-:S04]  /*0350*/  IMAD R0, R2, R0, R3 ;  /* 0x0000000002007224 */ /* 0x000fc800078e0203 */
[----:B------:R-:W-:-:S04]  /*0360*/  VIADD R7, R0, 0x1 ;  /* 0x0000000100077836 */ /* 0x000fc80000000000 */
[----:B--2---:R-:W-:-:S05]  /*0370*/  IMAD.WIDE R10, R7, 0x8, R10 ;  /* 0x00000008070a7825 */ /* 0x004fca00078e020a */
[----:B----4-:R0:W-:Y:S01]  /*0380*/  STG.E.64 desc[UR4][R10.64], R8 ;  /* 0x000000080a007986 */ /* 0x0101e2000c101b04 */
[----:B------:R-:W-:Y:S05]  /*0390*/  BRA `(.L_x_2) ;  /* 0x0000000000c87947 */ /* 0x000fea0003800000 */
.L_x_3:
[----:B------:R-:W-:-:S13]  /*03a0*/  ISETP.NE.AND P0, PT, R4, 0x1, PT ;  /* 0x000000010400780c */ /* 0x000fda0003f05270 */
[----:B------:R-:W-:Y:S05]  /*03b0*/  @P0 BRA `(.L_x_4) ;  /* 0x0000000000300947 */ /* 0x000fea0003800000 */
[----:B------:R-:W0:Y:S08]  /*03c0*/  LDC.64 R12, c[0x4][0x48] ;  /* 0x01001200ff0c7b82 */ /* 0x000e300000000a00 */
[----:B------:R-:W1:Y:S01]  /*03d0*/  LDC.64 R10, c[0x0][0x388] ;  /* 0x0000e200ff0a7b82 */ /* 0x000e620000000a00 */
[----:B0-----:R-:W2:Y:S01]  /*03e0*/  LDG.E R5, desc[UR4][R12.64] ;  /* 0x000000040c057981 */ /* 0x001ea2000c1e1900 */
[-C--:B------:R-:W-:Y:S01]  /*03f0*/  IADD3 R0, PT, PT, R3, R2.reuse, RZ ;  /* 0x0000000203007210 */ /* 0x080fe20007ffe0ff */
[----:B------:R-:W-:-:S04]  /*0400*/  IMAD R14, R6, R2, RZ ;  /* 0x00000002060e7224 */ /* 0x000fc800078e02ff */
[----:B--2---:R-:W-:-:S04]  /*0410*/  IMAD R9, R14, R5, R0 ;  /* 0x000000050e097224 */ /* 0x004fc800078e0200 */
[----:B-1----:R-:W-:-:S06]  /*0420*/  IMAD.WIDE R8, R9, 0x8, R10 ;  /* 0x0000000809087825 */ /* 0x002fcc00078e020a */
[----:B------:R-:W2:Y:S01]  /*0430*/  LDG.E.64 R8, desc[UR4][R8.64] ;  /* 0x0000000408087981 */ /* 0x000ea2000c1e1b00 */
[----:B------:R-:W-:-:S04]  /*0440*/  IMAD R7, R14, R5, R3 ;  /* 0x000000050e077224 */ /* 0x000fc800078e0203 */
[----:B------:R-:W-:-:S05]  /*0450*/  IMAD.WIDE R10, R7, 0x8, R10 ;  /* 0x00000008070a7825 */ /* 0x000fca00078e020a */
[----:B--2---:R4:W-:Y:S01]  /*0460*/  STG.E.64 desc[UR4][R10.64], R8 ;  /* 0x000000080a007986 */ /* 0x0049e2000c101b04 */
[----:B------:R-:W-:Y:S05]  /*0470*/  BRA `(.L_x_2) ;  /* 0x0000000000907947 */ /* 0x000fea0003800000 */
.L_x_4:
[----:B------:R-:W0:Y:S02]  /*0480*/  LDC.64 R8, c[0x4][0x48] ;  /* 0x01001200ff087b82 */ /* 0x000e240000000a00 */
[----:B0-----:R-:W2:Y:S02]  /*0490*/  LDG.E R5, desc[UR4][R8.64] ;  /* 0x0000000408057981 */ /* 0x001ea4000c1e1900 */
[----:B--2---:R-:W-:-:S05]  /*04a0*/  VIADD R7, R5, 0xfffffffe ;  /* 0xfffffffe05077836 */ /* 0x004fca0000000000 */
[----:B------:R-:W-:-:S13]  /*04b0*/  ISETP.NE.AND P0, PT, R4, R7, PT ;  /* 0x000000070400720c */ /* 0x000fda0003f05270 */
[----:B------:R-:W-:Y:S05]  /*04c0*/  @P0 BRA `(.L_x_5) ;  /* 0x0000000000200947 */ /* 0x000fea0003800000 */
[----:B------:R-:W0:Y:S01]  /*04d0*/  LDC.64 R8, c[0x0][0x388] ;  /* 0x0000e200ff087b82 */ /* 0x000e220000000a00 */
[----:B------:R-:W-:-:S04]  /*04e0*/  IMAD R0, R6, R5, R4 ;  /* 0x0000000506007224 */ /* 0x000fc800078e0204 */
[----:B------:R-:W-:-:S04]  /*04f0*/  IMAD R7, R2, R0, R3 ;  /* 0x0000000002077224 */ /* 0x000fc800078e0203 */
[----:B0-----:R-:W-:-:S05]  /*0500*/  IMAD.WIDE R8, R7, 0x8, R8 ;  /* 0x0000000807087825 */ /* 0x001fca00078e0208 */
[----:B------:R-:W2:Y:S01]  /*0510*/  LDG.E.64 R10, desc[UR4][R8.64] ;  /* 0x00000004080a7981 */ /* 0x000ea2000c1e1b00 */
[----:B------:R-:W-:-:S05]  /*0520*/  IMAD.WIDE R12, R2, 0x8, R8 ;  /* 0x00000008020c7825 */ /* 0x000fca00078e0208 */
[----:B--2---:R3:W-:Y:S01]  /*0530*/  STG.E.64 desc[UR4][R12.64], R10 ;  /* 0x0000000a0c007986 */ /* 0x0047e2000c101b04 */
[----:B------:R-:W-:Y:S05]  /*0540*/  BRA `(.L_x_2) ;  /* 0x00000000005c7947 */ /* 0x000fea0003800000 */
.L_x_5:
[----:B------:R-:W-:-:S13]  /*0550*/  ISETP.NE.AND P0, PT, R6, 0x1, PT ;  /* 0x000000010600780c */ /* 0x000fda0003f05270 */
[----:B------:R-:W-:Y:S05]  /*0560*/  @P0 BRA `(.L_x_6) ;  /* 0x0000000000240947 */ /* 0x000fea0003800000 */
[----:B------:R-:W0:Y:S01]  /*0570*/  LDC.64 R10, c[0x0][0x388] ;  /* 0x0000e200ff0a7b82 */ /* 0x000e220000000a00 */
[----:B------:R-:W-:-:S04]  /*0580*/  IMAD.IADD R0, R4, 0x1, R5 ;  /* 0x0000000104007824 */ /* 0x000fc800078e0205 */
[----:B------:R-:W-:-:S04]  /*0590*/  IMAD R9, R2, R0, R3 ;  /* 0x0000000002097224 */ /* 0x000fc800078e0203 */
[----:B0-----:R-:W-:-:S06]  /*05a0*/  IMAD.WIDE R8, R9, 0x8, R10 ;  /* 0x0000000809087825 */ /* 0x001fcc00078e020a */
[----:B------:R-:W2:Y:S01]  /*05b0*/  LDG.E.64 R8, desc[UR4][R8.64] ;  /* 0x0000000408087981 */ /* 0x000ea2000c1e1b00 */
[----:B------:R-:W-:-:S04]  /*05c0*/  IMAD R7, R4, R2, R3 ;  /* 0x0000000204077224 */ /* 0x000fc800078e0203 */
[----:B------:R-:W-:-:S05]  /*05d0*/  IMAD.WIDE R10, R7, 0x8, R10 ;  /* 0x00000008070a7825 */ /* 0x000fca00078e020a */
[----:B--2---:R1:W-:Y:S01]  /*05e0*/  STG.E.64 desc[UR4][R10.64], R8 ;  /* 0x000000080a007986 */ /* 0x0043e2000c101b04 */
[----:B------:R-:W-:Y:S05]  /*05f0*/  BRA `(.L_x_2) ;  /* 0x0000000000307947 */ /* 0x000fea0003800000 */
.L_x_6:
[----:B------:R-:W-:-:S04]  /*0600*/  IADD3 R7, PT, PT, R0, -0x2, RZ ;  /* 0xfffffffe00077810 */ /* 0x000fc80007ffe0ff */
[----:B------:R-:W-:-:S13]  /*0610*/  ISETP.NE.AND P0, PT, R6, R7, PT ;  /* 0x000000070600720c */ /* 0x000fda0003f05270 */
[----:B------:R-:W-:Y:S05]  /*0620*/  @P0 BRA `(.L_x_2) ;  /* 0x0000000000240947 */ /* 0x000fea0003800000 */
[----:B------:R-:W0:Y:S01]  /*0630*/  LDC.64 R10, c[0x0][0x388] ;  /* 0x0000e200ff0a7b82 */ /* 0x000e220000000a00 */
[----:B------:R-:W-:-:S04]  /*0640*/  IMAD R0, R6, R5, R4 ;  /* 0x0000000506007224 */ /* 0x000fc800078e0204 */
[----:B------:R-:W-:-:S04]  /*0650*/  IMAD R9, R2, R0, R3 ;  /* 0x0000000002097224 */ /* 0x000fc800078e0203 */
[----:B0-----:R-:W-:-:S06]  /*0660*/  IMAD.WIDE R8, R9, 0x8, R10 ;  /* 0x0000000809087825 */ /* 0x001fcc00078e020a */
[----:B------:R-:W2:Y:S01]  /*0670*/  LDG.E.64 R8, desc[UR4][R8.64] ;  /* 0x0000000408087981 */ /* 0x000ea2000c1e1b00 */
[----:B------:R-:W-:-:S04]  /*0680*/  IMAD.IADD R0, R5, 0x1, R0 ;  /* 0x0000000105007824 */ /* 0x000fc800078e0200 */
[----:B------:R-:W-:-:S04]  /*0690*/  IMAD R7, R2, R0, R3 ;  /* 0x0000000002077224 */ /* 0x000fc800078e0203 */
[----:B------:R-:W-:-:S05]  /*06a0*/  IMAD.WIDE R10, R7, 0x8, R10 ;  /* 0x00000008070a7825 */ /* 0x000fca00078e020a */
[----:B--2---:R2:W-:Y:S02]  /*06b0*/  STG.E.64 desc[UR4][R10.64], R8 ;  /* 0x000000080a007986 */ /* 0x0045e4000c101b04 */
.L_x_2:
[----:B------:R-:W-:Y:S05]  /*06c0*/  BSYNC.RECONVERGENT B0 ;  /* 0x0000000000007941 */ /* 0x000fea0003800200 */
.L_x_0:
[----:B012-4-:R-:W0:Y:S01]  /*06d0*/  LDC.64 R8, c[0x4][0x8] ;  /* 0x01000200ff087b82 */ /* 0x017e220000000a00 */
[----:B------:R-:W-:-:S04]  /*06e0*/  IMAD R6, R6, R5, RZ ;  /* 0x0000000506067224 */ /* 0x000fc800078e02ff */
[----:B------:R-:W-:-:S03]  /*06f0*/  IMAD.IADD R32, R4, 0x1, R6 ;  /* 0x0000000104207824 */ /* 0x000fc600078e0206 */
[----:B------:R-:W1:Y:S08]  /*0700*/  LDC.64 R20, c[0x4][RZ] ;  /* 0x01000000ff147b82 */ /* 0x000e700000000a00 */
[----:B---3--:R-:W2:Y:S01]  /*0710*/  LDC.64 R10, c[0x0][0x388] ;  /* 0x0000e200ff0a7b82 */ /* 0x008ea20000000a00 */
[----:B------:R-:W-:Y:S01]  /*0720*/  IMAD R7, R2, R32, R3 ;  /* 0x0000002002077224 */ /* 0x000fe200078e0203 */
[----:B0-----:R-:W3:Y:S06]  /*0730*/  LDG.E.64 R8, desc[UR4][R8.64] ;  /* 0x0000000408087981 */ /* 0x001eec000c1e1b00 */
[----:B------:R-:W0:Y:S01]  /*0740*/  LDC.64 R14, c[0x4][0x60] ;  /* 0x01001800ff0e7b82 */ /* 0x000e220000000a00 */
[----:B-1----:R-:W3:Y:S07]  /*0750*/  LDG.E.64 R20, desc[UR4][R20.64] ;  /* 0x0000000414147981 */ /* 0x002eee000c1e1b00 */
[----:B------:R-:W1:Y:S01]  /*0760*/  LDC.64 R16, c[0x4][0x58] ;  /* 0x01001600ff107b82 */ /* 0x000e620000000a00 */
[----:B--2---:R-:W-:-:S05]  /*0770*/  IMAD.WIDE R10, R7, 0x8, R10 ;  /* 0x00000008070a7825 */ /* 0x004fca00078e020a */
[----:B------:R-:W2:Y:S04]  /*0780*/  LDG.E.64 R12, desc[UR4][R10.64] ;  /* 0x000000040a0c7981 */ /* 0x000ea8000c1e1b00 */
[----:B0-----:R-:W5:Y:S04]  /*0790*/  LDG.E.64 R14, desc[UR4][R14.64] ;  /* 0x000000040e0e7981 */ /* 0x001f68000c1e1b00 */
[----:B-1----:R-:W5:Y:S01]  /*07a0*/  LDG.E.64 R16, desc[UR4][R16.64] ;  /* 0x0000000410107981 */ /* 0x002f62000c1e1b00 */
[----:B------:R-:W-:Y:S01]  /*07b0*/  BSSY.RECONVERGENT B0, `(.L_x_7) ;  /* 0x0000041000007945 */ /* 0x000fe20003800200 */
[----:B------:R-:W-:Y:S01]  /*07c0*/  MOV R22, 0x0 ;  /* 0x0000000000167802 */ /* 0x000fe20000000f00 */
[----:B------:R-:W-:Y:S01]  /*07d0*/  IMAD.MOV.U32 R23, RZ, RZ, 0x413d4c00 ;  /* 0x413d4c00ff177424 */ /* 0x000fe200078e00ff */
[----:B---3--:R-:W-:-:S08]  /*07e0*/  DADD R18, R8, -R20 ;  /* 0x0000000008127229 */ /* 0x008fd00000000814 */
[----:B--2---:R-:W-:-:S14]  /*07f0*/  DSETP.GEU.AND P0, PT, R12, R18, PT ;  /* 0x000000120c00722a */ /* 0x004fdc0003f0e000 */
[----:B------:R-:W-:Y:S05]  /*0800*/  @!P0 BRA `(.L_x_8) ;  /* 0x0000000000ec8947 */ /* 0x000fea0003800000 */
[----:B------:R-:W-:-:S06]  /*0810*/  DSETP.GE.AND P0, PT, R12, R18, PT ;  /* 0x000000120c00722a */ /* 0x000fcc0003f06000 */
[----:B------:R-:W-:-:S14]  /*0820*/  DSETP.GEU.OR P0, PT, R12, R8, !P0 ;  /* 0x000000080c00722a */ /* 0x000fdc000470e400 */
[----:B------:R-:W-:Y:S05]  /*0830*/  @P0 BRA `(.L_x_9) ;  /* 0x0000000000600947 */ /* 0x000fea0003800000 */
[----:B------:R-:W0:Y:S01]  /*0840*/  MUFU.RCP64H R19, R21 ;  /* 0x0000001500137308 */ /* 0x000e220000001800 */
[----:B------:R-:W-:-:S06]  /*0850*/  IMAD.MOV.U32 R18, RZ, RZ, 0x1 ;  /* 0x00000001ff127424 */ /* 0x000fcc00078e00ff */
[----:B0-----:R-:W-:-:S08]  /*0860*/  DFMA R22, -R20, R18, 1 ;  /* 0x3ff000001416742b */ /* 0x001fd00000000112 */
[----:B------:R-:W-:-:S08]  /*0870*/  DFMA R22, R22, R22, R22 ;  /* 0x000000161616722b */ /* 0x000fd00000000016 */
[----:B------:R-:W-:-:S08]  /*0880*/  DFMA R22, R18, R22, R18 ;  /* 0x000000161216722b */ /* 0x000fd00000000012 */
[----:B------:R-:W-:-:S08]  /*0890*/  DFMA R18, -R20, R22, 1 ;  /* 0x3ff000001412742b */ /* 0x000fd00000000116 */
[----:B------:R-:W-:-:S08]  /*08a0*/  DFMA R18, R22, R18, R22 ;  /* 0x000000121612722b */ /* 0x000fd00000000016 */
[----:B------:R-:W-:-:S08]  /*08b0*/  DMUL R22, R18, 33000 ;  /* 0x40e01d0012167828 */ /* 0x000fd00000000000 */
[----:B------:R-:W-:-:S08]  /*08c0*/  DFMA R24, -R20, R22, 33000 ;  /* 0x40e01d001418742b */ /* 0x000fd00000000116 */
[----:B------:R-:W-:-:S10]  /*08d0*/  DFMA R18, R18, R24, R22 ;  /* 0x000000181212722b */ /* 0x000fd40000000016 */
[----:B------:R-:W-:-:S05]  /*08e0*/  FFMA R0, RZ, R21, R19 ;  /* 0x00000015ff007223 */ /* 0x000fca0000000013 */
[----:B------:R-:W-:-:S13]  /*08f0*/  FSETP.GT.AND P0, PT, |R0|, 1.469367938527859385e-39, PT ;  /* 0x001000000000780b */ /* 0x000fda0003f04200 */
[----:B------:R-:W-:Y:S05]  /*0900*/  @P0 BRA `(.L_x_10) ;  /* 0x0000000000180947 */ /* 0x000fea0003800000 */
[----:B------:R-:W-:Y:S01]  /*0910*/  MOV R22, RZ ;  /* 0x000000ff00167202 */ /* 0x000fe20000000f00 */
[----:B------:R-:W-:Y:S01]  /*0920*/  IMAD.MOV.U32 R23, RZ, RZ, 0x40e01d00 ;  /* 0x40e01d00ff177424 */ /* 0x000fe200078e00ff */
[----:B------:R-:W-:-:S07]  /*0930*/  MOV R0, 0x950 ;  /* 0x0000095000007802 */ /* 0x000fce0000000f00 */
[----:B-----5:R-:W-:Y:S05]  /*0940*/  CALL.REL.NOINC `($__internal_0_$__cuda_sm20_div_rn_f64_full) ;  /* 0x0000000c009c7944 */ /* 0x020fea0003c00000 */
[----:B------:R-:W-:Y:S01]  /*0950*/  IMAD.MOV.U32 R18, RZ, RZ, R26 ;  /* 0x000000ffff127224 */ /* 0x000fe200078e001a */
[----:B------:R-:W-:-:S07]  /*0960*/  MOV R19, R27 ;  /* 0x0000001b00137202 */ /* 0x000fce0000000f00 */
.L_x_10:
[----:B------:R-:W-:Y:S02]  /*0970*/  IMAD.MOV.U32 R20, RZ, RZ, 0x0 ;  /* 0x00000000ff147424 */ /* 0x000fe400078e00ff */
[----:B------:R-:W-:-:S06]  /*0980*/  IMAD.MOV.U32 R21, RZ, RZ, 0x3fe00000 ;  /* 0x3fe00000ff157424 */ /* 0x000fcc00078e00ff */
[----:B------:R-:W-:-:S08]  /*0990*/  DFMA R18, R18, R20, 1600 ;  /* 0x409900001212742b */ /* 0x000fd00000000014 */
[----:B------:R-:W-:Y:S01]  /*09a0*/  DMUL R22, R18, 1200 ;  /* 0x4092c00012167828 */ /* 0x000fe20000000000 */
[----:B------:R-:W-:Y:S10]  /*09b0*/  BRA `(.L_x_8) ;  /* 0x0000000000807947 */ /* 0x000ff40003800000 */
.L_x_9:
[----:B------:R-:W-:-:S08]  /*09c0*/  DADD R18, R8, R20 ;  /* 0x0000000008127229 */ /* 0x000fd00000000014 */
[----:B------:R-:W-:-:S06]  /*09d0*/  DSETP.GEU.AND P0, PT, R12, R18, PT ;  /* 0x000000120c00722a */ /* 0x000fcc0003f0e000 */
[----:B------:R-:W-:-:S14]  /*09e0*/  DSETP.LTU.OR P0, PT, R12, R8, P0 ;  /* 0x000000080c00722a */ /* 0x000fdc0000709400 */
[----:B------:R-:W-:Y:S05]  /*09f0*/  @P0 BRA `(.L_x_11) ;  /* 0x0000000000600947 */ /* 0x000fea0003800000 */
[----:B------:R-:W0:Y:S01]  /*0a00*/  MUFU.RCP64H R19, R21 ;  /* 0x0000001500137308 */ /* 0x000e220000001800 */
[----:B------:R-:W-:-:S06]  /*0a10*/  MOV R18, 0x1 ;  /* 0x0000000100127802 */ /* 0x000fcc0000000f00 */
        /* <DEDUP_REMOVED lines=11> */
[----:B------:R-:W-:Y:S01]  /*0ad0*/  IMAD.MOV.U32 R22, RZ, RZ, RZ ;  /* 0x000000ffff167224 */ /* 0x000fe200078e00ff */
[----:B------:R-:W-:Y:S01]  /*0ae0*/  MOV R0, 0xb10 ;  /* 0x00000b1000007802 */ /* 0x000fe20000000f00 */
[----:B------:R-:W-:-:S07]  /*0af0*/  IMAD.MOV.U32 R23, RZ, RZ, 0x40e01d00 ;  /* 0x40e01d00ff177424 */ /* 0x000fce00078e00ff */
[----:B-----5:R-:W-:Y:S05]  /*0b00*/  CALL.REL.NOINC `($__internal_0_$__cuda_sm20_div_rn_f64_full) ;  /* 0x0000000c002c7944 */ /* 0x020fea0003c00000 */
[----:B------:R-:W-:Y:S01]  /*0b10*/  MOV R18, R26 ;  /* 0x0000001a00127202 */ /* 0x000fe20000000f00 */
[----:B------:R-:W-:-:S07]  /*0b20*/  IMAD.MOV.U32 R19, RZ, RZ, R27 ;  /* 0x000000ffff137224 */ /* 0x000fce00078e001b */
.L_x_12:
[----:B------:R-:W-:Y:S01]  /*0b30*/  IMAD.MOV.U32 R20, RZ, RZ, 0x0 ;  /* 0x00000000ff147424 */ /* 0x000fe200078e00ff */
[----:B------:R-:W-:-:S06]  /*0b40*/  MOV R21, 0x3fe00000 ;  /* 0x3fe0000000157802 */ /* 0x000fcc0000000f00 */
[----:B------:R-:W-:-:S08]  /*0b50*/  DFMA R18, R18, R20, 1900 ;  /* 0x409db0001212742b */ /* 0x000fd00000000014 */
[----:B------:R-:W-:Y:S01]  /*0b60*/  DMUL R22, R18, 1200 ;  /* 0x4092c00012167828 */ /* 0x000fe20000000000 */
[----:B------:R-:W-:Y:S10]  /*0b70*/  BRA `(.L_x_8) ;  /* 0x0000000000107947 */ /* 0x000ff40003800000 */
.L_x_11:
[----:B------:R-:W-:Y:S01]  /*0b80*/  DSETP.GE.AND P0, PT, R12, R18, PT ;  /* 0x000000120c00722a */ /* 0x000fe20003f06000 */
[----:B------:R-:W-:-:S13]  /*0b90*/  CS2R R22, SRZ ;  /* 0x0000000000167805 */ /* 0x000fda000001ff00 */
[----:B------:R-:W-:Y:S02]  /*0ba0*/  @P0 IMAD.MOV.U32 R22, RZ, RZ, 0x0 ;  /* 0x00000000ff160424 */ /* 0x000fe400078e00ff */
[----:B------:R-:W-:-:S07]  /*0bb0*/  @P0 IMAD.MOV.U32 R23, RZ, RZ, 0x41416520 ;  /* 0x41416520ff170424 */ /* 0x000fce00078e00ff */
.L_x_8:
[----:B------:R-:W-:Y:S05]  /*0bc0*/  BSYNC.RECONVERGENT B0 ;  /* 0x0000000000007941 */ /* 0x000fea0003800200 */
.L_x_7:
[----:B-----5:R-:W-:Y:S01]  /*0bd0*/  DMUL R18, R16, R16 ;  /* 0x0000001010127228 */ /* 0x020fe20000000000 */
[----:B------:R-:W-:Y:S01]  /*0be0*/  FSETP.GEU.AND P1, PT, |R15|, 6.5827683646048100446e-37, PT ;  /* 0x036000000f00780b */ /* 0x000fe20003f2e200 */
[----:B------:R-:W-:Y:S01]  /*0bf0*/  BSSY.RECONVERGENT B0, `(.L_x_13) ;  /* 0x0000017000007945 */ /* 0x000fe20003800200 */
[----:B------:R-:W-:-:S05]  /*0c00*/  MOV R16, 0x1 ;  /* 0x0000000100107802 */ /* 0x000fca0000000f00 */
[----:B------:R-:W-:-:S06]  /*0c10*/  DMUL R18, R18, R22 ;  /* 0x0000001612127228 */ /* 0x000fcc0000000000 */
[----:B------:R-:W0:Y:S02]  /*0c20*/  MUFU.RCP64H R17, R19 ;  /* 0x0000001300117308 */ /* 0x000e240000001800 */
[----:B0-----:R-:W-:-:S08]  /*0c30*/  DFMA R20, -R18, R16, 1 ;  /* 0x3ff000001214742b */ /* 0x001fd00000000110 */
[----:B------:R-:W-:-:S08]  /*0c40*/  DFMA R20, R20, R20, R20 ;  /* 0x000000141414722b */ /* 0x000fd00000000014 */
[----:B------:R-:W-:-:S08]  /*0c50*/  DFMA R20, R16, R20, R16 ;  /* 0x000000141014722b */ /* 0x000fd00000000010 */
[----:B------:R-:W-:-:S08]  /*0c60*/  DFMA R16, -R18, R20, 1 ;  /* 0x3ff000001210742b */ /* 0x000fd00000000114 */
[----:B------:R-:W-:-:S08]  /*0c70*/  DFMA R16, R20, R16, R20 ;  /* 0x000000101410722b */ /* 0x000fd00000000014 */
[----:B------:R-:W-:-:S08]  /*0c80*/  DMUL R20, R14, R16 ;  /* 0x000000100e147228 */ /* 0x000fd00000000000 */
[----:B------:R-:W-:-:S08]  /*0c90*/  DFMA R22, -R18, R20, R14 ;  /* 0x000000141216722b */ /* 0x000fd0000000010e */
[----:B------:R-:W-:-:S10]  /*0ca0*/  DFMA R16, R16, R22, R20 ;  /* 0x000000161010722b */ /* 0x000fd40000000014 */
[----:B------:R-:W-:-:S05]  /*0cb0*/  FFMA R0, RZ, R19, R17 ;  /* 0x00000013ff007223 */ /* 0x000fca0000000011 */
[----:B------:R-:W-:-:S13]  /*0cc0*/  FSETP.GT.AND P0, PT, |R0|, 1.469367938527859385e-39, PT ;  /* 0x001000000000780b */ /* 0x000fda0003f04200 */
[----:B------:R-:W-:Y:S05]  /*0cd0*/  @P0 BRA P1, `(.L_x_14) ;  /* 0x0000000000200947 */ /* 0x000fea0000800000 */
[----:B------:R-:W-:Y:S01]  /*0ce0*/  IMAD.MOV.U32 R22, RZ, RZ, R14 ;  /* 0x000000ffff167224 */ /* 0x000fe200078e000e */
[----:B------:R-:W-:Y:S01]  /*0cf0*/  MOV R20, R18 ;  /* 0x0000001200147202 */ /* 0x000fe20000000f00 */
[----:B------:R-:W-:Y:S01]  /*0d00*/  IMAD.MOV.U32 R23, RZ, RZ, R15 ;  /* 0x000000ffff177224 */ /* 0x000fe200078e000f */
[----:B------:R-:W-:Y:S01]  /*0d10*/  MOV R0, 0xd40 ;  /* 0x00000d4000007802 */ /* 0x000fe20000000f00 */
[----:B------:R-:W-:-:S07]  /*0d20*/  IMAD.MOV.U32 R21, RZ, RZ, R19 ;  /* 0x000000ffff157224 */ /* 0x000fce00078e0013 */
[----:B------:R-:W-:Y:S05]  /*0d30*/  CALL.REL.NOINC `($__internal_0_$__cuda_sm20_div_rn_f64_full) ;  /* 0x0000000800a07944 */ /* 0x000fea0003c00000 */
[----:B------:R-:W-:Y:S01]  /*0d40*/  IMAD.MOV.U32 R16, RZ, RZ, R26 ;  /* 0x000000ffff107224 */ /* 0x000fe200078e001a */
[----:B------:R-:W-:-:S07]  /*0d50*/  MOV R17, R27 ;  /* 0x0000001b00117202 */ /* 0x000fce0000000f00 */
.L_x_14:
[----:B------:R-:W-:Y:S05]  /*0d60*/  BSYNC.RECONVERGENT B0 ;  /* 0x0000000000007941 */ /* 0x000fea0003800200 */
.L_x_13:
[----:B------:R-:W0:Y:S01]  /*0d70*/  LDC.64 R14, c[0x0][0x388] ;  /* 0x0000e200ff0e7b82 */ /* 0x000e220000000a00 */
[----:B------:R-:W-:Y:S01]  /*0d80*/  IMAD.IADD R6, R6, 0x1, R5 ;  /* 0x0000000106067824 */ /* 0x000fe200078e0205 */
[----:B------:R-:W2:Y:S01]  /*0d90*/  LDG.E.64 R20, desc[UR4][R10.64+0x8] ;  /* 0x000008040a147981 */ /* 0x000ea2000c1e1b00 */
[C---:B------:R-:W-:Y:S01]  /*0da0*/  IADD3 R0, PT, PT, R32.reuse, R5, RZ ;  /* 0x0000000520007210 */ /* 0x040fe20007ffe0ff */
[----:B------:R-:W-:Y:S02]  /*0db0*/  VIADD R32, R32, 0xffffffff ;  /* 0xffffffff20207836 */ /* 0x000fe40000000000 */
[----:B------:R-:W-:Y:S02]  /*0dc0*/  IMAD R19, R5, -0x2, R6 ;  /* 0xfffffffe05137824 */ /* 0x000fe400078e0206 */
[----:B------:R-:W-:-:S04]  /*0dd0*/  IMAD.WIDE R22, R2, 0x8, R10 ;  /* 0x0000000802167825 */ /* 0x000fc800078e020a */
[----:B------:R-:W-:Y:S02]  /*0de0*/  IMAD.IADD R6, R4, 0x1, R19 ;  /* 0x0000000104067824 */ /* 0x000fe400078e0213 */
[C-C-:B------:R-:W-:Y:S01]  /*0df0*/  IMAD R19, R2.reuse, R32, R3.reuse ;  /* 0x0000002002137224 */ /* 0x140fe200078e0203 */
[----:B------:R1:W3:Y:S01]  /*0e00*/  LDG.E.64 R4, desc[UR4][R10.64+-0x8] ;  /* 0xfffff8040a047981 */ /* 0x0002e2000c1e1b00 */
[C-C-:B------:R-:W-:Y:S02]  /*0e10*/  IMAD R27, R2.reuse, R0, R3.reuse ;  /* 0x00000000021b7224 */ /* 0x140fe400078e0203 */
[----:B------:R-:W-:Y:S01]  /*0e20*/  IMAD R3, R2, R6, R3 ;  /* 0x0000000602037224 */ /* 0x000fe200078e0203 */
[----:B------:R-:W4:Y:S01]  /*0e30*/  LDG.E.64 R22, desc[UR4][R22.64] ;  /* 0x0000000416167981 */ /* 0x000f22000c1e1b00 */
[----:B0-----:R-:W-:-:S04]  /*0e40*/  IMAD.WIDE R18, R19, 0x8, R14 ;  /* 0x0000000813127825 */ /* 0x001fc800078e020e */
[--C-:B------:R-:W-:Y:S02]  /*0e50*/  IMAD.WIDE R2, R3, 0x8, R14.reuse ;  /* 0x0000000803027825 */ /* 0x100fe400078e020e */
[----:B------:R-:W5:Y:S02]  /*0e60*/  LDG.E.64 R18, desc[UR4][R18.64] ;  /* 0x0000000412127981 */ /* 0x000f64000c1e1b00 */
[----:B------:R-:W-:Y:S02]  /*0e70*/  IMAD.WIDE R26, R27, 0x8, R14 ;  /* 0x000000081b1a7825 */ /* 0x000fe400078e020e */
[----:B------:R-:W5:Y:S04]  /*0e80*/  LDG.E.64 R2, desc[UR4][R2.64] ;  /* 0x0000000402027981 */ /* 0x000f68000c1e1b00 */
[----:B------:R0:W5:Y:S01]  /*0e90*/  LDG.E.64 R14, desc[UR4][R26.64] ;  /* 0x000000041a0e7981 */ /* 0x000162000c1e1b00 */
[----:B------:R-:W-:Y:S01]  /*0ea0*/  BSSY.RECONVERGENT B0, `(.L_x_15) ;  /* 0x000000e000007945 */ /* 0x000fe20003800200 */
[----:B------:R-:W-:Y:S01]  /*0eb0*/  DSETP.GEU.AND P0, PT, R12, R8, PT ;  /* 0x000000080c00722a */ /* 0x000fe20003f0e000 */
[----:B------:R-:W-:Y:S01]  /*0ec0*/  IMAD.MOV.U32 R24, RZ, RZ, 0x0 ;  /* 0x00000000ff187424 */ /* 0x000fe200078e00ff */
[----:B------:R-:W-:Y:S01]  /*0ed0*/  MOV R25, 0x40a9e000 ;  /* 0x40a9e00000197802 */ /* 0x000fe20000000f00 */
[----:B-1----:R-:W-:-:S02]  /*0ee0*/  IMAD.MOV.U32 R10, RZ, RZ, 0x0 ;  /* 0x00000000ff0a7424 */ /* 0x002fc400078e00ff */
[----:B------:R-:W-:Y:S01]  /*0ef0*/  IMAD.MOV.U32 R11, RZ, RZ, 0x40a9e000 ;  /* 0x40a9e000ff0b7424 */ /* 0x000fe200078e00ff */
[--C-:B--2---:R-:W-:Y:S02]  /*0f00*/  DSETP.GEU.AND P3, PT, R20, R8.reuse, PT ;  /* 0x000000081400722a */ /* 0x104fe40003f6e000 */
[--C-:B---3--:R-:W-:Y:S02]  /*0f10*/  DSETP.GEU.AND P1, PT, R4, R8.reuse, PT ;  /* 0x000000080400722a */ /* 0x108fe40003f2e000 */
[----:B----4-:R-:W-:-:S10]  /*0f20*/  DSETP.GEU.AND P2, PT, R22, R8, PT ;  /* 0x000000081600722a */ /* 0x010fd40003f4e000 */
[----:B0-----:R-:W-:Y:S05]  /*0f30*/  @!P3 BRA `(.L_x_16) ;  /* 0x000000000010b947 */ /* 0x001fea0003800000 */
[----:B------:R-:W-:Y:S01]  /*0f40*/  DSETP.GE.AND P3, PT, R20, R8, PT ;  /* 0x000000081400722a */ /* 0x000fe20003f66000 */
[----:B------:R-:W-:-:S13]  /*0f50*/  CS2R R10, SRZ ;  /* 0x00000000000a7805 */ /* 0x000fda000001ff00 */
[----:B------:R-:W-:Y:S01]  /*0f60*/  @P3 MOV R10, 0x0 ;  /* 0x00000000000a3802 */ /* 0x000fe20000000f00 */
[----:B------:R-:W-:-:S07]  /*0f70*/  @P3 IMAD.MOV.U32 R11, RZ, RZ, 0x40a44000 ;  /* 0x40a44000ff0b3424 */ /* 0x000fce00078e00ff */
.L_x_16:
[----:B------:R-:W-:Y:S05]  /*0f80*/  BSYNC.RECONVERGENT B0 ;  /* 0x0000000000007941 */ /* 0x000fea0003800200 */
.L_x_15:
[----:B------:R-:W-:Y:S04]  /*0f90*/  BSSY.RECONVERGENT B0, `(.L_x_17) ;  /* 0x0000006000007945 */ /* 0x000fe80003800200 */
[----:B------:R-:W-:Y:S05]  /*0fa0*/  @!P0 BRA `(.L_x_18) ;  /* 0x0000000000108947 */ /* 0x000fea0003800000 */
[----:B------:R-:W-:Y:S01]  /*0fb0*/  DSETP.GE.AND P3, PT, R12, R8, PT ;  /* 0x000000080c00722a */ /* 0x000fe20003f66000 */
[----:B------:R-:W-:-:S13]  /*0fc0*/  CS2R R24, SRZ ;  /* 0x0000000000187805 */ /* 0x000fda000001ff00 */
[----:B------:R-:W-:Y:S01]  /*0fd0*/  @P3 IMAD.MOV.U32 R24, RZ, RZ, 0x0 ;  /* 0x00000000ff183424 */ /* 0x000fe200078e00ff */
[----:B------:R-:W-:-:S07]  /*0fe0*/  @P3 MOV R25, 0x40a44000 ;  /* 0x40a4400000193802 */ /* 0x000fce0000000f00 */
.L_x_18:
[----:B------:R-:W-:Y:S05]  /*0ff0*/  BSYNC.RECONVERGENT B0 ;  /* 0x0000000000007941 */ /* 0x000fea0003800200 */
.L_x_17:
[----:B------:R-:W-:Y:S01]  /*1000*/  BSSY.RECONVERGENT B0, `(.L_x_19) ;  /* 0x000000f000007945 */ /* 0x000fe20003800200 */
[----:B------:R-:W-:Y:S01]  /*1010*/  HFMA2 R31, -RZ, RZ, 2.330078125, -512 ;  /* 0x40a9e000ff1f7431 */ /* 0x000fe200000001ff */
[----:B------:R-:W-:Y:S01]  /*1020*/  DADD R26, R24, R10 ;  /* 0x00000000181a7229 */ /* 0x000fe2000000000a */
[----:B------:R-:W-:Y:S01]  /*1030*/  MOV R28, 0x0 ;  /* 0x00000000001c7802 */ /* 0x000fe20000000f00 */
[----:B------:R-:W-:Y:S02]  /*1040*/  IMAD.MOV.U32 R24, RZ, RZ, 0x0 ;  /* 0x00000000ff187424 */ /* 0x000fe400078e00ff */
[----:B------:R-:W-:Y:S02]  /*1050*/  IMAD.MOV.U32 R25, RZ, RZ, 0x40a9e000 ;  /* 0x40a9e000ff197424 */ /* 0x000fe400078e00ff */
[----:B------:R-:W-:Y:S02]  /*1060*/  IMAD.MOV.U32 R29, RZ, RZ, 0x40a9e000 ;  /* 0x40a9e000ff1d7424 */ /* 0x000fe400078e00ff */
[----:B------:R-:W-:-:S02]  /*1070*/  IMAD.MOV.U32 R30, RZ, RZ, 0x0 ;  /* 0x00000000ff1e7424 */ /* 0x000fc400078e00ff */
[----:B------:R-:W-:Y:S02]  /*1080*/  IMAD.MOV.U32 R10, RZ, RZ, 0x0 ;  /* 0x00000000ff0a7424 */ /* 0x000fe400078e00ff */
[----:B------:R-:W-:Y:S01]  /*1090*/  IMAD.MOV.U32 R11, RZ, RZ, 0x40a9e000 ;  /* 0x40a9e000ff0b7424 */ /* 0x000fe200078e00ff */
[----:B------:R-:W-:Y:S06]  /*10a0*/  @!P0 BRA `(.L_x_20) ;  /* 0x0000000000108947 */ /* 0x000fec0003800000 */
[----:B------:R-:W-:Y:S01]  /*10b0*/  DSETP.GE.AND P3, PT, R12, R8, PT ;  /* 0x000000080c00722a */ /* 0x000fe20003f66000 */
[----:B------:R-:W-:-:S13]  /*10c0*/  CS2R R10, SRZ ;  /* 0x00000000000a7805 */ /* 0x000fda000001ff00 */
[----:B------:R-:W-:Y:S01]  /*10d0*/  @P3 MOV R10, 0x0 ;  /* 0x00000000000a3802 */ /* 0x000fe20000000f00 */
[----:B------:R-:W-:-:S07]  /*10e0*/  @P3 IMAD.MOV.U32 R11, RZ, RZ, 0x40a44000 ;  /* 0x40a44000ff0b3424 */ /* 0x000fce00078e00ff */
.L_x_20:
[----:B------:R-:W-:Y:S05]  /*10f0*/  BSYNC.RECONVERGENT B0 ;  /* 0x0000000000007941 */ /* 0x000fea0003800200 */
.L_x_19:
[----:B------:R-:W-:Y:S04]  /*1100*/  BSSY.RECONVERGENT B0, `(.L_x_21) ;  /* 0x0000006000007945 */ /* 0x000fe80003800200 */
[----:B------:R-:W-:Y:S05]  /*1110*/  @!P1 BRA `(.L_x_22) ;  /* 0x0000000000109947 */ /* 0x000fea0003800000 */
[----:B------:R-:W-:Y:S01]  /*1120*/  DSETP.GE.AND P1, PT, R4, R8, PT ;  /* 0x000000080400722a */ /* 0x000fe20003f26000 */
[----:B------:R-:W-:-:S13]  /*1130*/  CS2R R24, SRZ ;  /* 0x0000000000187805 */ /* 0x000fda000001ff00 */
[----:B------:R-:W-:Y:S01]  /*1140*/  @P1 IMAD.MOV.U32 R24, RZ, RZ, 0x0 ;  /* 0x00000000ff181424 */ /* 0x000fe200078e00ff */
[----:B------:R-:W-:-:S07]  /*1150*/  @P1 MOV R25, 0x40a44000 ;  /* 0x40a4400000191802 */ /* 0x000fce0000000f00 */
.L_x_22:
[----:B------:R-:W-:Y:S05]  /*1160*/  BSYNC.RECONVERGENT B0 ;  /* 0x0000000000007941 */ /* 0x000fea0003800200 */
.L_x_21:
[----:B------:R-:W-:Y:S04]  /*1170*/  BSSY.RECONVERGENT B0, `(.L_x_23) ;  /* 0x0000006000007945 */ /* 0x000fe80003800200 */
[----:B------:R-:W-:Y:S05]  /*1180*/  @!P2 BRA `(.L_x_24) ;  /* 0x000000000010a947 */ /* 0x000fea0003800000 */
[----:B------:R-:W-:Y:S01]  /*1190*/  DSETP.GE.AND P1, PT, R22, R8, PT ;  /* 0x000000081600722a */ /* 0x000fe20003f26000 */
[----:B------:R-:W-:-:S13]  /*11a0*/  CS2R R28, SRZ ;  /* 0x00000000001c7805 */ /* 0x000fda000001ff00 */
[----:B------:R-:W-:Y:S02]  /*11b0*/  @P1 IMAD.MOV.U32 R28, RZ, RZ, 0x0 ;  /* 0x00000000ff1c1424 */ /* 0x000fe400078e00ff */
[----:B------:R-:W-:-:S07]  /*11c0*/  @P1 IMAD.MOV.U32 R29, RZ, RZ, 0x40a44000 ;  /* 0x40a44000ff1d1424 */ /* 0x000fce00078e00ff */
.L_x_24:
[----:B------:R-:W-:Y:S05]  /*11d0*/  BSYNC.RECONVERGENT B0 ;  /* 0x0000000000007941 */ /* 0x000fea0003800200 */
.L_x_23:
[----:B------:R-:W-:Y:S04]  /*11e0*/  BSSY.RECONVERGENT B0, `(.L_x_25) ;  /* 0x0000006000007945 */ /* 0x000fe80003800200 */
[----:B------:R-:W-:Y:S05]  /*11f0*/  @!P0 BRA `(.L_x_26) ;  /* 0x0000000000108947 */ /* 0x000fea0003800000 */
[----:B------:R-:W-:Y:S01]  /*1200*/  DSETP.GE.AND P1, PT, R12, R8, PT ;  /* 0x000000080c00722a */ /* 0x000fe20003f26000 */
[----:B------:R-:W-:-:S13]  /*1210*/  CS2R R30, SRZ ;  /* 0x00000000001e7805 */ /* 0x000fda000001ff00 */
[----:B------:R-:W-:Y:S01]  /*1220*/  @P1 MOV R30, 0x0 ;  /* 0x00000000001e1802 */ /* 0x000fe20000000f00 */
[----:B------:R-:W-:-:S07]  /*1230*/  @P1 IMAD.MOV.U32 R31, RZ, RZ, 0x40a44000 ;  /* 0x40a44000ff1f1424 */ /* 0x000fce00078e00ff */
.L_x_26:
[----:B------:R-:W-:Y:S05]  /*1240*/  BSYNC.RECONVERGENT B0 ;  /* 0x0000000000007941 */ /* 0x000fea0003800200 */
.L_x_25:
[----:B------:R-:W-:Y:S01]  /*1250*/  DADD R30, R30, R28 ;  /* 0x000000001e1e7229 */ /* 0x000fe2000000001c */
[----:B------:R-:W-:Y:S01]  /*1260*/  BSSY.RECONVERGENT B0, `(.L_x_27) ;  /* 0x0000013000007945 */ /* 0x000fe20003800200 */
[----:B------:R-:W-:Y:S02]  /*1270*/  DADD R28, -R12, R20 ;  /* 0x000000000c1c7229 */ /* 0x000fe40000000114 */
[----:B------:R-:W-:Y:S02]  /*1280*/  DMUL R20, R26, 0.5 ;  /* 0x3fe000001a147828 */ /* 0x000fe40000000000 */
[----:B------:R-:W-:Y:S02]  /*1290*/  DADD R26, -R12, R22 ;  /* 0x000000000c1a7229 */ /* 0x000fe40000000116 */
[----:B------:R-:W-:Y:S02]  /*12a0*/  DMUL R22, R30, 0.5 ;  /* 0x3fe000001e167828 */ /* 0x000fe40000000000 */
[----:B-----5:R-:W-:-:S02]  /*12b0*/  DSETP.GEU.AND P2, PT, R18, R8, PT ;  /* 0x000000081200722a */ /* 0x020fc40003f4e000 */
[----:B------:R-:W-:Y:S02]  /*12c0*/  DMUL R20, R20, R28 ;  /* 0x0000001c14147228 */ /* 0x000fe40000000000 */
[----:B------:R-:W-:Y:S02]  /*12d0*/  DSETP.GEU.AND P1, PT, R14, R8, PT ;  /* 0x000000080e00722a */ /* 0x000fe40003f2e000 */
[----:B------:R-:W-:Y:S02]  /*12e0*/  DADD R10, R24, R10 ;  /* 0x00000000180a7229 */ /* 0x000fe4000000000a */
[----:B------:R-:W-:Y:S01]  /*12f0*/  DMUL R22, R22, R26 ;  /* 0x0000001a16167228 */ /* 0x000fe20000000000 */
[----:B------:R-:W-:Y:S01]  /*1300*/  IMAD.MOV.U32 R24, RZ, RZ, 0x0 ;  /* 0x00000000ff187424 */ /* 0x000fe200078e00ff */
[----:B------:R-:W-:Y:S01]  /*1310*/  MOV R27, 0x40a9e000 ;  /* 0x40a9e000001b7802 */ /* 0x000fe20000000f00 */
[----:B------:R-:W-:Y:S02]  /*1320*/  IMAD.MOV.U32 R26, RZ, RZ, 0x0 ;  /* 0x00000000ff1a7424 */ /* 0x000fe400078e00ff */
[----:B------:R-:W-:Y:S01]  /*1330*/  IMAD.MOV.U32 R25, RZ, RZ, 0x40a9e000 ;  /* 0x40a9e000ff197424 */ /* 0x000fe200078e00ff */
[----:B------:R-:W-:Y:S06]  /*1340*/  @!P0 BRA `(.L_x_28) ;  /* 0x0000000000108947 */ /* 0x000fec0003800000 */
[----:B------:R-:W-:Y:S01]  /*1350*/  DSETP.GE.AND P3, PT, R12, R8, PT ;  /* 0x000000080c00722a */ /* 0x000fe20003f66000 */
[----:B------:R-:W-:-:S13]  /*1360*/  CS2R R24, SRZ ;  /* 0x0000000000187805 */ /* 0x000fda000001ff00 */
[----:B------:R-:W-:Y:S01]  /*1370*/  @P3 MOV R24, 0x0 ;  /* 0x0000000000183802 */ /* 0x000fe20000000f00 */
[----:B------:R-:W-:-:S07]  /*1380*/  @P3 IMAD.MOV.U32 R25, RZ, RZ, 0x40a44000 ;  /* 0x40a44000ff193424 */ /* 0x000fce00078e00ff */
.L_x_28:
[----:B------:R-:W-:Y:S05]  /*1390*/  BSYNC.RECONVERGENT B0 ;  /* 0x0000000000007941 */ /* 0x000fea0003800200 */
.L_x_27:
[----:B------:R-:W-:Y:S04]  /*13a0*/  BSSY.RECONVERGENT B0, `(.L_x_29) ;  /* 0x0000006000007945 */ /* 0x000fe80003800200 */
[----:B------:R-:W-:Y:S05]  /*13b0*/  @!P2 BRA `(.L_x_30) ;  /* 0x000000000010a947 */ /* 0x000fea0003800000 */
[----:B------:R-:W-:Y:S01]  /*13c0*/  DSETP.GE.AND P2, PT, R18, R8, PT ;  /* 0x000000081200722a */ /* 0x000fe20003f46000 */
[----:B------:R-:W-:-:S13]  /*13d0*/  CS2R R26, SRZ ;  /* 0x00000000001a7805 */ /* 0x000fda000001ff00 */
[----:B------:R-:W-:Y:S01]  /*13e0*/  @P2 IMAD.MOV.U32 R26, RZ, RZ, 0x0 ;  /* 0x00000000ff1a2424 */ /* 0x000fe200078e00ff */
[----:B------:R-:W-:-:S07]  /*13f0*/  @P2 MOV R27, 0x40a44000 ;  /* 0x40a44000001b2802 */ /* 0x000fce0000000f00 */
.L_x_30:
[----:B------:R-:W-:Y:S05]  /*1400*/  BSYNC.RECONVERGENT B0 ;  /* 0x0000000000007941 */ /* 0x000fea0003800200 */
.L_x_29:
[----:B------:R-:W-:Y:S01]  /*1410*/  BSSY.RECONVERGENT B0, `(.L_x_31) ;  /* 0x000000b000007945 */ /* 0x000fe20003800200 */
[----:B------:R-:W-:Y:S01]  /*1420*/  DADD R24, R26, R24 ;  /* 0x000000001a187229 */ /* 0x000fe20000000018 */
[----:B------:R-:W-:Y:S01]  /*1430*/  IMAD.MOV.U32 R28, RZ, RZ, 0x0 ;  /* 0x00000000ff1c7424 */ /* 0x000fe200078e00ff */
[----:B------:R-:W-:Y:S01]  /*1440*/  MOV R26, 0x0 ;  /* 0x00000000001a7802 */ /* 0x000fe20000000f00 */
[----:B------:R-:W-:Y:S02]  /*1450*/  IMAD.MOV.U32 R29, RZ, RZ, 0x40a9e000 ;  /* 0x40a9e000ff1d7424 */ /* 0x000fe400078e00ff */
[----:B------:R-:W-:Y:S01]  /*1460*/  IMAD.MOV.U32 R27, RZ, RZ, 0x40a9e000 ;  /* 0x40a9e000ff1b7424 */ /* 0x000fe200078e00ff */
[----:B------:R-:W-:Y:S06]  /*1470*/  @!P1 BRA `(.L_x_32) ;  /* 0x0000000000109947 */ /* 0x000fec0003800000 */
[----:B------:R-:W-:Y:S01]  /*1480*/  DSETP.GE.AND P1, PT, R14, R8, PT ;  /* 0x000000080e00722a */ /* 0x000fe20003f26000 */
[----:B------:R-:W-:-:S13]  /*1490*/  CS2R R26, SRZ ;  /* 0x00000000001a7805 */ /* 0x000fda000001ff00 */
[----:B------:R-:W-:Y:S01]  /*14a0*/  @P1 IMAD.MOV.U32 R26, RZ, RZ, 0x0 ;  /* 0x00000000ff1a1424 */ /* 0x000fe200078e00ff */
[----:B------:R-:W-:-:S07]  /*14b0*/  @P1 MOV R27, 0x40a44000 ;  /* 0x40a44000001b1802 */ /* 0x000fce0000000f00 */
.L_x_32:
[----:B------:R-:W-:Y:S05]  /*14c0*/  BSYNC.RECONVERGENT B0 ;  /* 0x0000000000007941 */ /* 0x000fea0003800200 */
.L_x_31:
[----:B------:R-:W-:Y:S04]  /*14d0*/  BSSY.RECONVERGENT B0, `(.L_x_33) ;  /* 0x0000006000007945 */ /* 0x000fe80003800200 */
[----:B------:R-:W-:Y:S05]  /*14e0*/  @!P0 BRA `(.L_x_34) ;  /* 0x0000000000108947 */ /* 0x000fea0003800000 */
[----:B------:R-:W-:Y:S01]  /*14f0*/  DSETP.GE.AND P1, PT, R12, R8, PT ;  /* 0x000000080c00722a */ /* 0x000fe20003f26000 */
[----:B------:R-:W-:-:S13]  /*1500*/  CS2R R28, SRZ ;  /* 0x00000000001c7805 */ /* 0x000fda000001ff00 */
[----:B------:R-:W-:Y:S02]  /*1510*/  @P1 IMAD.MOV.U32 R28, RZ, RZ, 0x0 ;  /* 0x00000000ff1c1424 */ /* 0x000fe400078e00ff */
[----:B------:R-:W-:-:S07]  /*1520*/  @P1 IMAD.MOV.U32 R29, RZ, RZ, 0x40a44000 ;  /* 0x40a44000ff1d1424 */ /* 0x000fce00078e00ff */
.L_x_34:
[----:B------:R-:W-:Y:S05]  /*1530*/  BSYNC.RECONVERGENT B0 ;  /* 0x0000000000007941 */ /* 0x000fea0003800200 */
.L_x_33:
[----:B------:R-:W-:Y:S01]  /*1540*/  DADD R26, R28, R26 ;  /* 0x000000001c1a7229 */ /* 0x000fe2000000001a */
[----:B------:R-:W-:Y:S01]  /*1550*/  BSSY.RECONVERGENT B0, `(.L_x_35) ;  /* 0x0000011000007945 */ /* 0x000fe20003800200 */
[C---:B------:R-:W-:Y:S01]  /*1560*/  DADD R4, R12.reuse, -R4 ;  /* 0x000000000c047229 */ /* 0x040fe20000000804 */
[----:B------:R-:W-:Y:S01]  /*1570*/  HFMA2 R28, -RZ, RZ, 0, 0 ;  /* 0x00000000ff1c7431 */ /* 0x000fe200000001ff */
[C---:B------:R-:W-:Y:S01]  /*1580*/  DADD R18, R12.reuse, -R18 ;  /* 0x000000000c127229 */ /* 0x040fe20000000812 */
[----:B------:R-:W-:Y:S01]  /*1590*/  MOV R30, 0x0 ;  /* 0x00000000001e7802 */ /* 0x000fe20000000f00 */
[----:B------:R-:W-:Y:S01]  /*15a0*/  DADD R14, -R12, R14 ;  /* 0x000000000c0e7229 */ /* 0x000fe2000000010e */
[----:B------:R-:W-:Y:S01]  /*15b0*/  IMAD.MOV.U32 R31, RZ, RZ, 0x40a9e000 ;  /* 0x40a9e000ff1f7424 */ /* 0x000fe200078e00ff */
[----:B------:R-:W-:Y:S01]  /*15c0*/  DSETP.GEU.AND P1, PT, R2, R8, PT ;  /* 0x000000080200722a */ /* 0x000fe20003f2e000 */
[----:B------:R-:W-:Y:S01]  /*15d0*/  IMAD.MOV.U32 R29, RZ, RZ, 0x40a9e000 ;  /* 0x40a9e000ff1d7424 */ /* 0x000fe200078e00ff */
[----:B------:R-:W-:-:S02]  /*15e0*/  DMUL R10, R10, -0.5 ;  /* 0xbfe000000a0a7828 */ /* 0x000fc40000000000 */
[----:B------:R-:W-:Y:S02]  /*15f0*/  DMUL R24, R24, -0.5 ;  /* 0xbfe0000018187828 */ /* 0x000fe40000000000 */
[----:B------:R-:W-:Y:S01]  /*1600*/  DMUL R26, R26, 0.5 ;  /* 0x3fe000001a1a7828 */ /* 0x000fe20000000000 */
[----:B------:R-:W-:Y:S10]  /*1610*/  @!P0 BRA `(.L_x_36) ;  /* 0x0000000000108947 */ /* 0x000ff40003800000 */
[----:B------:R-:W-:Y:S01]  /*1620*/  DSETP.GE.AND P0, PT, R12, R8, PT ;  /* 0x000000080c00722a */ /* 0x000fe20003f06000 */
[----:B------:R-:W-:-:S13]  /*1630*/  CS2R R28, SRZ ;  /* 0x00000000001c7805 */ /* 0x000fda000001ff00 */
[----:B------:R-:W-:Y:S01]  /*1640*/  @P0 MOV R28, 0x0 ;  /* 0x00000000001c0802 */ /* 0x000fe20000000f00 */
[----:B------:R-:W-:-:S07]  /*1650*/  @P0 IMAD.MOV.U32 R29, RZ, RZ, 0x40a44000 ;  /* 0x40a44000ff1d0424 */ /* 0x000fce00078e00ff */
.L_x_36:
[----:B------:R-:W-:Y:S05]  /*1660*/  BSYNC.RECONVERGENT B0 ;  /* 0x0000000000007941 */ /* 0x000fea0003800200 */
.L_x_35:
[----:B------:R-:W-:Y:S04]  /*1670*/  BSSY.RECONVERGENT B0, `(.L_x_37) ;  /* 0x0000006000007945 */ /* 0x000fe80003800200 */
[----:B------:R-:W-:Y:S05]  /*1680*/  @!P1 BRA `(.L_x_38) ;  /* 0x0000000000109947 */ /* 0x000fea0003800000 */
[----:B------:R-:W-:Y:S01]  /*1690*/  DSETP.GE.AND P0, PT, R2, R8, PT ;  /* 0x000000080200722a */ /* 0x000fe20003f06000 */
[----:B------:R-:W-:-:S13]  /*16a0*/  CS2R R30, SRZ ;  /* 0x00000000001e7805 */ /* 0x000fda000001ff00 */
[----:B------:R-:W-:Y:S01]  /*16b0*/  @P0 MOV R30, 0x0 ;  /* 0x00000000001e0802 */ /* 0x000fe20000000f00 */
[----:B------:R-:W-:-:S07]  /*16c0*/  @P0 IMAD.MOV.U32 R31, RZ, RZ, 0x40a44000 ;  /* 0x40a44000ff1f0424 */ /* 0x000fce00078e00ff */
.L_x_38:
[----:B------:R-:W-:Y:S05]  /*16d0*/  BSYNC.RECONVERGENT B0 ;  /* 0x0000000000007941 */ /* 0x000fea0003800200 */
.L_x_37:
[----:B------:R-:W-:Y:S02]  /*16e0*/  DADD R28, R30, R28 ;  /* 0x000000001e1c7229 */ /* 0x000fe4000000001c */
[----:B------:R-:W-:Y:S02]  /*16f0*/  DFMA R10, R10, R4, R20 ;  /* 0x000000040a0a722b */ /* 0x000fe40000000014 */
[----:B------:R-:W-:Y:S01]  /*1700*/  DFMA R18, R24, R18, R22 ;  /* 0x000000121812722b */ /* 0x000fe20000000016 */
[----:B------:R-:W0:Y:S01]  /*1710*/  LDC.64 R4, c[0x0][0x380] ;  /* 0x0000e000ff047b82 */ /* 0x000e220000000a00 */
[----:B------:R-:W-:Y:S02]  /*1720*/  DMUL R14, R26, R14 ;  /* 0x0000000e1a0e7228 */ /* 0x000fe40000000000 */
[----:B------:R-:W-:Y:S02]  /*1730*/  DADD R2, R12, -R2 ;  /* 0x000000000c027229 */ /* 0x000fe40000000802 */
[----:B------:R-:W-:-:S02]  /*1740*/  DMUL R28, R28, -0.5 ;  /* 0xbfe000001c1c7828 */ /* 0x000fc40000000000 */
[----:B------:R-:W-:-:S06]  /*1750*/  DADD R10, R10, R18 ;  /* 0x000000000a0a7229 */ /* 0x000fcc0000000012 */
[----:B------:R-:W-:-:S08]  /*1760*/  DFMA R2, R28, R2, R14 ;  /* 0x000000021c02722b */ /* 0x000fd0000000000e */
[----:B------:R-:W-:Y:S01]  /*1770*/  DADD R2, R10, R2 ;  /* 0x000000000a027229 */ /* 0x000fe20000000002 */
[----:B0-----:R-:W-:-:S07]  /*1780*/  IMAD.WIDE R4, R7, 0x8, R4 ;  /* 0x0000000807047825 */ /* 0x001fce00078e0204 */
[----:B------:R-:W-:-:S07]  /*1790*/  DFMA R2, R2, R16, R12 ;  /* 0x000000100202722b */ /* 0x000fce000000000c */
[----:B------:R-:W-:Y:S01]  /*17a0*/  STG.E.64 desc[UR4][R4.64], R2 ;  /* 0x0000000204007986 */ /* 0x000fe2000c101b04 */
[----:B------:R-:W-:Y:S05]  /*17b0*/  EXIT ;  /* 0x000000000000794d */ /* 0x000fea0003800000 */
        .weak           $__internal_0_$__cuda_sm20_div_rn_f64_full
        .type           $__internal_0_$__cuda_sm20_div_rn_f64_full,@function
        .size           $__internal_0_$__cuda_sm20_div_rn_f64_full,(.L_x_57 - $__internal_0_$__cuda_sm20_div_rn_f64_full)
$__internal_0_$__cuda_sm20_div_rn_f64_full:
[C---:B------:R-:W-:Y:S01]  /*17c0*/  FSETP.GEU.AND P0, PT, |R21|.reuse, 1.469367938527859385e-39, PT ;  /* 0x001000001500780b */ /* 0x040fe20003f0e200 */
[----:B------:R-:W-:Y:S01]  /*17d0*/  IMAD.MOV.U32 R24, RZ, RZ, 0x1 ;  /* 0x00000001ff187424 */ /* 0x000fe200078e00ff */
[----:B------:R-:W-:Y:S01]  /*17e0*/  LOP3.LUT R18, R21, 0x800fffff, RZ, 0xc0, !PT ;  /* 0x800fffff15127812 */ /* 0x000fe200078ec0ff */
[----:B------:R-:W-:Y:S01]  /*17f0*/  BSSY.RECONVERGENT B1, `(.L_x_39) ;  /* 0x0000054000017945 */ /* 0x000fe20003800200 */
[C---:B------:R-:W-:Y:S02]  /*1800*/  FSETP.GEU.AND P2, PT, |R23|.reuse, 1.469367938527859385e-39, PT ;  /* 0x001000001700780b */ /* 0x040fe40003f4e200 */
[----:B------:R-:W-:Y:S02]  /*1810*/  LOP3.LUT R19, R18, 0x3ff00000, RZ, 0xfc, !PT ;  /* 0x3ff0000012137812 */ /* 0x000fe400078efcff */
[----:B------:R-:W-:Y:S02]  /*1820*/  MOV R18, R20 ;  /* 0x0000001400127202 */ /* 0x000fe40000000f00 */
[----:B------:R-:W-:-:S02]  /*1830*/  LOP3.LUT R33, R23, 0x7ff00000, RZ, 0xc0, !PT ;  /* 0x7ff0000017217812 */ /* 0x000fc400078ec0ff */
[----:B------:R-:W-:Y:S01]  /*1840*/  MOV R34, 0x1ca00000 ;  /* 0x1ca0000000227802 */ /* 0x000fe20000000f00 */
[----:B------:R-:W-:Y:S01]  /*1850*/  @!P0 DMUL R18, R20, 8.98846567431157953865e+307 ;  /* 0x7fe0000014128828 */ /* 0x000fe20000000000 */
[----:B------:R-:W-:-:S03]  /*1860*/  LOP3.LUT R36, R21, 0x7ff00000, RZ, 0xc0, !PT ;  /* 0x7ff0000015247812 */ /* 0x000fc600078ec0ff */
[----:B------:R-:W-:Y:S02]  /*1870*/  @!P2 LOP3.LUT R26, R21, 0x7ff00000, RZ, 0xc0, !PT ;  /* 0x7ff00000151aa812 */ /* 0x000fe400078ec0ff */
[----:B------:R-:W0:Y:S01]  /*1880*/  MUFU.RCP64H R25, R19 ;  /* 0x0000001300197308 */ /* 0x000e220000001800 */
[C---:B------:R-:W-:Y:S02]  /*1890*/  ISETP.GE.U32.AND P1, PT, R33.reuse, R36, PT ;  /* 0x000000242100720c */ /* 0x040fe40003f26070 */
[----:B------:R-:W-:Y:S02]  /*18a0*/  @!P2 ISETP.GE.U32.AND P3, PT, R33, R26, PT ;  /* 0x0000001a2100a20c */ /* 0x000fe40003f66070 */
[----:B------:R-:W-:Y:S02]  /*18b0*/  @!P0 LOP3.LUT R36, R19, 0x7ff00000, RZ, 0xc0, !PT ;  /* 0x7ff0000013248812 */ /* 0x000fe400078ec0ff */
[----:B------:R-:W-:-:S04]  /*18c0*/  @!P2 SEL R27, R34, 0x63400000, !P3 ;  /* 0x63400000221ba807 */ /* 0x000fc80005800000 */
[----:B------:R-:W-:-:S04]  /*18d0*/  @!P2 LOP3.LUT R30, R27, 0x80000000, R23, 0xf8, !PT ;  /* 0x800000001b1ea812 */ /* 0x000fc800078ef817 */
[----:B------:R-:W-:Y:S01]  /*18e0*/  @!P2 LOP3.LUT R31, R30, 0x100000, RZ, 0xfc, !PT ;  /* 0x001000001e1fa812 */ /* 0x000fe200078efcff */
[----:B0-----:R-:W-:Y:S01]  /*18f0*/  DFMA R28, R24, -R18, 1 ;  /* 0x3ff00000181c742b */ /* 0x001fe20000000812 */
[----:B------:R-:W-:-:S07]  /*1900*/  @!P2 MOV R30, RZ ;  /* 0x000000ff001ea202 */ /* 0x000fce0000000f00 */
[----:B------:R-:W-:-:S08]  /*1910*/  DFMA R28, R28, R28, R28 ;  /* 0x0000001c1c1c722b */ /* 0x000fd0000000001c */
[----:B------:R-:W-:Y:S01]  /*1920*/  DFMA R28, R24, R28, R24 ;  /* 0x0000001c181c722b */ /* 0x000fe20000000018 */
[----:B------:R-:W-:Y:S01]  /*1930*/  SEL R25, R34, 0x63400000, !P1 ;  /* 0x6340000022197807 */ /* 0x000fe20004800000 */
[----:B------:R-:W-:-:S03]  /*1940*/  IMAD.MOV.U32 R24, RZ, RZ, R22 ;  /* 0x000000ffff187224 */ /* 0x000fc600078e0016 */
[----:B------:R-:W-:-:S03]  /*1950*/  LOP3.LUT R25, R25, 0x800fffff, R23, 0xf8, !PT ;  /* 0x800fffff19197812 */ /* 0x000fc600078ef817 */
[----:B------:R-:W-:-:S03]  /*1960*/  DFMA R26, R28, -R18, 1 ;  /* 0x3ff000001c1a742b */ /* 0x000fc60000000812 */
[----:B------:R-:W-:-:S05]  /*1970*/  @!P2 DFMA R24, R24, 2, -R30 ;  /* 0x400000001818a82b */ /* 0x000fca000000081e */
[----:B------:R-:W-:-:S08]  /*1980*/  DFMA R26, R28, R26, R28 ;  /* 0x0000001a1c1a722b */ /* 0x000fd0000000001c */
[----:B------:R-:W-:-:S08]  /*1990*/  DMUL R28, R26, R24 ;  /* 0x000000181a1c7228 */ /* 0x000fd00000000000 */
[----:B------:R-:W-:-:S08]  /*19a0*/  DFMA R30, R28, -R18, R24 ;  /* 0x800000121c1e722b */ /* 0x000fd00000000018 */
[----:B------:R-:W-:Y:S01]  /*19b0*/  DFMA R30, R26, R30, R28 ;  /* 0x0000001e1a1e722b */ /* 0x000fe2000000001c */
[----:B------:R-:W-:Y:S01]  /*19c0*/  IMAD.MOV.U32 R29, RZ, RZ, R33 ;  /* 0x000000ffff1d7224 */ /* 0x000fe200078e0021 */
[----:B------:R-:W-:-:S04]  /*19d0*/  @!P2 LOP3.LUT R29, R25, 0x7ff00000, RZ, 0xc0, !PT ;  /* 0x7ff00000191da812 */ /* 0x000fc800078ec0ff */
[----:B------:R-:W-:-:S04]  /*19e0*/  IADD3 R26, PT, PT, R29, -0x1, RZ ;  /* 0xffffffff1d1a7810 */ /* 0x000fc80007ffe0ff */
[----:B------:R-:W-:Y:S01]  /*19f0*/  ISETP.GT.U32.AND P0, PT, R26, 0x7feffffe, PT ;  /* 0x7feffffe1a00780c */ /* 0x000fe20003f04070 */
[----:B------:R-:W-:-:S05]  /*1a00*/  VIADD R26, R36, 0xffffffff ;  /* 0xffffffff241a7836 */ /* 0x000fca0000000000 */
[----:B------:R-:W-:-:S13]  /*1a10*/  ISETP.GT.U32.OR P0, PT, R26, 0x7feffffe, P0 ;  /* 0x7feffffe1a00780c */ /* 0x000fda0000704470 */
[----:B------:R-:W-:Y:S05]  /*1a20*/  @P0 BRA `(.L_x_40) ;  /* 0x00000000006c0947 */ /* 0x000fea0003800000 */
[----:B------:R-:W-:-:S04]  /*1a30*/  LOP3.LUT R26, R21, 0x7ff00000, RZ, 0xc0, !PT ;  /* 0x7ff00000151a7812 */ /* 0x000fc800078ec0ff */
[CC--:B------:R-:W-:Y:S02]  /*1a40*/  VIADDMNMX R22, R33.reuse, -R26.reuse, 0xb9600000, !PT ;  /* 0xb960000021167446 */ /* 0x0c0fe4000780091a */
[----:B------:R-:W-:Y:S02]  /*1a50*/  ISETP.GE.U32.AND P0, PT, R33, R26, PT ;  /* 0x0000001a2100720c */ /* 0x000fe40003f06070 */
[----:B------:R-:W-:Y:S02]  /*1a60*/  VIMNMX R22, PT, PT, R22, 0x46a00000, PT ;  /* 0x46a0000016167848 */ /* 0x000fe40003fe0100 */
[----:B------:R-:W-:-:S04]  /*1a70*/  SEL R23, R34, 0x63400000, !P0 ;  /* 0x6340000022177807 */ /* 0x000fc80004000000 */
[----:B------:R-:W-:Y:S02]  /*1a80*/  IADD3 R28, PT, PT, -R23, R22, RZ ;  /* 0x00000016171c7210 */ /* 0x000fe40007ffe1ff */
[----:B------:R-:W-:-:S03]  /*1a90*/  MOV R22, RZ ;  /* 0x000000ff00167202 */ /* 0x000fc60000000f00 */
[----:B------:R-:W-:-:S06]  /*1aa0*/  VIADD R23, R28, 0x7fe00000 ;  /* 0x7fe000001c177836 */ /* 0x000fcc0000000000 */
[----:B------:R-:W-:-:S10]  /*1ab0*/  DMUL R26, R30, R22 ;  /* 0x000000161e1a7228 */ /* 0x000fd40000000000 */
[----:B------:R-:W-:-:S13]  /*1ac0*/  FSETP.GTU.AND P0, PT, |R27|, 1.469367938527859385e-39, PT ;  /* 0x001000001b00780b */ /* 0x000fda0003f0c200 */
[----:B------:R-:W-:Y:S05]  /*1ad0*/  @P0 BRA `(.L_x_41) ;  /* 0x0000000000940947 */ /* 0x000fea0003800000 */
[----:B------:R-:W-:Y:S01]  /*1ae0*/  DFMA R18, R30, -R18, R24 ;  /* 0x800000121e12722b */ /* 0x000fe20000000018 */
[----:B------:R-:W-:-:S09]  /*1af0*/  IMAD.MOV.U32 R22, RZ, RZ, RZ ;  /* 0x000000ffff167224 */ /* 0x000fd200078e00ff */
[C---:B------:R-:W-:Y:S02]  /*1b00*/  FSETP.NEU.AND P0, PT, R19.reuse, RZ, PT ;  /* 0x000000ff1300720b */ /* 0x040fe40003f0d000 */
[----:B------:R-:W-:-:S04]  /*1b10*/  LOP3.LUT R21, R19, 0x80000000, R21, 0x48, !PT ;  /* 0x8000000013157812 */ /* 0x000fc800078e4815 */
[----:B------:R-:W-:-:S07]  /*1b20*/  LOP3.LUT R23, R21, R23, RZ, 0xfc, !PT ;  /* 0x0000001715177212 */ /* 0x000fce00078efcff */
[----:B------:R-:W-:Y:S05]  /*1b30*/  @!P0 BRA `(.L_x_41) ;  /* 0x00000000007c8947 */ /* 0x000fea0003800000 */
[----:B------:R-:W-:Y:S01]  /*1b40*/  IADD3 R19, PT, PT, -R28, RZ, RZ ;  /* 0x000000ff1c137210 */ /* 0x000fe20007ffe1ff */
[----:B------:R-:W-:Y:S01]  /*1b50*/  IMAD.MOV.U32 R18, RZ, RZ, RZ ;  /* 0x000000ffff127224 */ /* 0x000fe200078e00ff */
[----:B------:R-:W-:-:S05]  /*1b60*/  DMUL.RP R22, R30, R22 ;  /* 0x000000161e167228 */ /* 0x000fca0000008000 */
[----:B------:R-:W-:-:S05]  /*1b70*/  DFMA R18, R26, -R18, R30 ;  /* 0x800000121a12722b */ /* 0x000fca000000001e */
[----:B------:R-:W-:Y:S02]  /*1b80*/  LOP3.LUT R21, R23, R21, RZ, 0x3c, !PT ;  /* 0x0000001517157212 */ /* 0x000fe400078e3cff */
[----:B------:R-:W-:-:S04]  /*1b90*/  IADD3 R18, PT, PT, -R28, -0x43300000, RZ ;  /* 0xbcd000001c127810 */ /* 0x000fc80007ffe1ff */
[----:B------:R-:W-:-:S04]  /*1ba0*/  FSETP.NEU.AND P0, PT, |R19|, R18, PT ;  /* 0x000000121300720b */ /* 0x000fc80003f0d200 */
[----:B------:R-:W-:Y:S02]  /*1bb0*/  FSEL R26, R22, R26, !P0 ;  /* 0x0000001a161a7208 */ /* 0x000fe40004000000 */
[----:B------:R-:W-:Y:S01]  /*1bc0*/  FSEL R27, R21, R27, !P0 ;  /* 0x0000001b151b7208 */ /* 0x000fe20004000000 */
[----:B------:R-:W-:Y:S06]  /*1bd0*/  BRA `(.L_x_41) ;  /* 0x0000000000547947 */ /* 0x000fec0003800000 */
.L_x_40:
[----:B------:R-:W-:-:S14]  /*1be0*/  DSETP.NAN.AND P0, PT, R22, R22, PT ;  /* 0x000000161600722a */ /* 0x000fdc0003f08000 */
[----:B------:R-:W-:Y:S05]  /*1bf0*/  @P0 BRA `(.L_x_42) ;  /* 0x0000000000440947 */ /* 0x000fea0003800000 */
[----:B------:R-:W-:-:S14]  /*1c00*/  DSETP.NAN.AND P0, PT, R20, R20, PT ;  /* 0x000000141400722a */ /* 0x000fdc0003f08000 */
[----:B------:R-:W-:Y:S05]  /*1c10*/  @P0 BRA `(.L_x_43) ;  /* 0x0000000000300947 */ /* 0x000fea0003800000 */
[----:B------:R-:W-:Y:S01]  /*1c20*/  ISETP.NE.AND P0, PT, R29, R36, PT ;  /* 0x000000241d00720c */ /* 0x000fe20003f05270 */
[----:B------:R-:W-:Y:S01]  /*1c30*/  IMAD.MOV.U32 R27, RZ, RZ, -0x80000 ;  /* 0xfff80000ff1b7424 */ /* 0x000fe200078e00ff */
[----:B------:R-:W-:-:S11]  /*1c40*/  MOV R26, 0x0 ;  /* 0x00000000001a7802 */ /* 0x000fd60000000f00 */
[----:B------:R-:W-:Y:S05]  /*1c50*/  @!P0 BRA `(.L_x_41) ;  /* 0x0000000000348947 */ /* 0x000fea0003800000 */
[----:B------:R-:W-:Y:S02]  /*1c60*/  ISETP.NE.AND P0, PT, R29, 0x7ff00000, PT ;  /* 0x7ff000001d00780c */ /* 0x000fe40003f05270 */
[----:B------:R-:W-:Y:S02]  /*1c70*/  LOP3.LUT R27, R23, 0x80000000, R21, 0x48, !PT ;  /* 0x80000000171b7812 */ /* 0x000fe400078e4815 */
[----:B------:R-:W-:-:S13]  /*1c80*/  ISETP.EQ.OR P0, PT, R36, RZ, !P0 ;  /* 0x000000ff2400720c */ /* 0x000fda0004702670 */
[----:B------:R-:W-:Y:S02]  /*1c90*/  @P0 LOP3.LUT R18, R27, 0x7ff00000, RZ, 0xfc, !PT ;  /* 0x7ff000001b120812 */ /* 0x000fe400078efcff */
[----:B------:R-:W-:Y:S01]  /*1ca0*/  @!P0 MOV R26, RZ ;  /* 0x000000ff001a8202 */ /* 0x000fe20000000f00 */
[----:B------:R-:W-:Y:S01]  /*1cb0*/  @P0 IMAD.MOV.U32 R26, RZ, RZ, RZ ;  /* 0x000000ffff1a0224 */ /* 0x000fe200078e00ff */
[----:B------:R-:W-:Y:S01]  /*1cc0*/  @P0 MOV R27, R18 ;  /* 0x00000012001b0202 */ /* 0x000fe20000000f00 */
[----:B------:R-:W-:Y:S06]  /*1cd0*/  BRA `(.L_x_41) ;  /* 0x0000000000147947 */ /* 0x000fec0003800000 */
.L_x_43:
[----:B------:R-:W-:Y:S01]  /*1ce0*/  LOP3.LUT R27, R21, 0x80000, RZ, 0xfc, !PT ;  /* 0x00080000151b7812 */ /* 0x000fe200078efcff */
[----:B------:R-:W-:Y:S01]  /*1cf0*/  IMAD.MOV.U32 R26, RZ, RZ, R20 ;  /* 0x000000ffff1a7224 */ /* 0x000fe200078e0014 */
[----:B------:R-:W-:Y:S06]  /*1d00*/  BRA `(.L_x_41) ;  /* 0x0000000000087947 */ /* 0x000fec0003800000 */
.L_x_42:
[----:B------:R-:W-:Y:S02]  /*1d10*/  LOP3.LUT R27, R23, 0x80000, RZ, 0xfc, !PT ;  /* 0x00080000171b7812 */ /* 0x000fe400078efcff */
[----:B------:R-:W-:-:S07]  /*1d20*/  MOV R26, R22 ;  /* 0x00000016001a7202 */ /* 0x000fce0000000f00 */
.L_x_41:
[----:B------:R-:W-:Y:S05]  /*1d30*/  BSYNC.RECONVERGENT B1 ;  /* 0x0000000000017941 */ /* 0x000fea0003800200 */
.L_x_39:
[----:B------:R-:W-:Y:S02]  /*1d40*/  HFMA2 R19, -RZ, RZ, 0, 0 ;  /* 0x00000000ff137431 */ /* 0x000fe400000001ff */
[----:B------:R-:W-:-:S04]  /*1d50*/  IMAD.MOV.U32 R18, RZ, RZ, R0 ;  /* 0x000000ffff127224 */ /* 0x000fc800078e0000 */
[----:B------:R-:W-:Y:S05]  /*1d60*/  RET.REL.NODEC R18 `(_Z5solvePdS_) ;  /* 0xffffffe012a47950 */ /* 0x000fea0003c3ffff */
.L_x_44:
[----:B------:R-:W-:-:S00]  /*1d70*/  BRA `(.L_x_44) ;  /* 0xfffffffc00fc7947 */ /* 0x000fc0000383ffff */
[----:B------:R-:W-:-:S00]  /*1d80*/  NOP ;  /* 0x0000000000007918 */ /* 0x000fc00000000000 */
[----:B------:R-:W-:-:S00]  /*1d90*/  NOP ;  /* 0x0000000000007918 */ /* 0x000fc00000000000 */
[----:B------:R-:W-:-:S00]  /*1da0*/  NOP ;  /* 0x0000000000007918 */ /* 0x000fc00000000000 */
[----:B------:R-:W-:-:S00]  /*1db0*/  NOP ;  /* 0x0000000000007918 */ /* 0x000fc00000000000 */
[----:B------:R-:W-:-:S00]  /*1dc0*/  NOP ;  /* 0x0000000000007918 */ /* 0x000fc00000000000 */
[----:B------:R-:W-:-:S00]  /*1dd0*/  NOP ;  /* 0x0000000000007918 */ /* 0x000fc00000000000 */
[----:B------:R-:W-:-:S00]  /*1de0*/  NOP ;  /* 0x0000000000007918 */ /* 0x000fc00000000000 */
[----:B------:R-:W-:-:S00]  /*1df0*/  NOP ;  /* 0x0000000000007918 */ /* 0x000fc00000000000 */
.L_x_57:


//--------------------- .text._Z4initPdS_         --------------------------
	.section	.text._Z4initPdS_,"ax",@progbits
	.align	128
        .global         _Z4initPdS_
        .type           _Z4initPdS_,@function
        .size           _Z4initPdS_,(.L_x_59 - _Z4initPdS_)
        .other          _Z4initPdS_,@"STO_CUDA_ENTRY STV_DEFAULT"
_Z4initPdS_:
.text._Z4initPdS_:
[----:B------:R-:W-:Y:S08]  /*0000*/  LDC R1, c[0x0][0x37c] ;  /* 0x0000df00ff017b82 */ /* 0x000ff00000000800 */
[----:B------:R-:W0:Y:S01]  /*0010*/  LDC.64 R2, c[0x4][0x48] ;  /* 0x01001200ff027b82 */ /* 0x000e220000000a00 */
[----:B------:R-:W0:Y:S07]  /*0020*/  LDCU.64 UR10, c[0x0][0x358] ;  /* 0x00006b00ff0a77ac */ /* 0x000e2e0008000a00 */
[----:B------:R-:W1:Y:S08]  /*0030*/  LDC.64 R4, c[0x4][0x40] ;  /* 0x01001000ff047b82 */ /* 0x000e700000000a00 */
[----:B------:R-:W2:Y:S01]  /*0040*/  LDC.64 R6, c[0x4][0x50] ;  /* 0x01001400ff067b82 */ /* 0x000ea20000000a00 */
[----:B0-----:R-:W3:Y:S01]  /*0050*/  LDG.E R3, desc[UR10][R2.64] ;  /* 0x0000000a02037981 */ /* 0x001ee2000c1e1900 */
[----:B------:R-:W0:Y:S01]  /*0060*/  S2R R14, SR_TID.Y ;  /* 0x00000000000e7919 */ /* 0x000e220000002200 */
[----:B------:R-:W0:Y:S01]  /*0070*/  S2R R11, SR_CTAID.Y ;  /* 0x00000000000b7919 */ /* 0x000e220000002600 */
[----:B------:R-:W4:Y:S01]  /*0080*/  S2R R16, SR_TID.X ;  /* 0x0000000000107919 */ /* 0x000f220000002100 */
[----:B------:R-:W4:Y:S01]  /*0090*/  S2R R9, SR_CTAID.X ;  /* 0x0000000000097919 */ /* 0x000f220000002500 */
[----:B------:R-:W0:Y:S01]  /*00a0*/  S2R R8, SR_TID.Z ;  /* 0x0000000000087919 */ /* 0x000e220000002300 */
[----:B------:R-:W0:Y:S01]  /*00b0*/  S2R R13, SR_CTAID.Z ;  /* 0x00000000000d7919 */ /* 0x000e220000002700 */
[----:B------:R-:W4:Y:S01]  /*00c0*/  LDCU UR4, c[0x0][0x360] ;  /* 0x00006c00ff0477ac */ /* 0x000f220008000800 */
[----:B------:R-:W3:Y:S01]  /*00d0*/  LDC.64 R18, c[0x0][0x380] ;  /* 0x0000e000ff127b82 */ /* 0x000ee20000000a00 */
[----:B-1----:R-:W3:Y:S04]  /*00e0*/  LDG.E R5, desc[UR10][R4.64] ;  /* 0x0000000a04057981 */ /* 0x002ee8000c1e1900 */
[----:B--2---:R-:W2:Y:S01]  /*00f0*/  LDG.E R0, desc[UR10][R6.64] ;  /* 0x0000000a06007981 */ /* 0x004ea2000c1e1900 */
[----:B------:R-:W0:Y:S01]  /*0100*/  LDCU UR5, c[0x0][0x364] ;  /* 0x00006c80ff0577ac */ /* 0x000e220008000800 */
[----:B------:R-:W1:Y:S01]  /*0110*/  LDCU UR6, c[0x0][0x368] ;  /* 0x00006d00ff0677ac */ /* 0x000e620008000800 */
[----:B----4-:R-:W-:-:S02]  /*0120*/  IMAD R16, R9, UR4, R16 ;  /* 0x0000000409107c24 */ /* 0x010fc4000f8e0210 */
[----:B0-----:R-:W-:Y:S02]  /*0130*/  IMAD R14, R11, UR5, R14 ;  /* 0x000000050b0e7c24 */ /* 0x001fe4000f8e020e */
[----:B-1----:R-:W-:Y:S02]  /*0140*/  IMAD R11, R13, UR6, R8 ;  /* 0x000000060d0b7c24 */ /* 0x002fe4000f8e0208 */
[----:B------:R-:W0:Y:S01]  /*0150*/  LDC.64 R12, c[0x0][0x388] ;  /* 0x0000e200ff0c7b82 */ /* 0x000e220000000a00 */
[----:B---3--:R-:W-:-:S04]  /*0160*/  ISETP.GE.AND P0, PT, R14, R3, PT ;  /* 0x000000030e00720c */ /* 0x008fc80003f06270 */
[----:B------:R-:W-:-:S04]  /*0170*/  ISETP.GE.OR P0, PT, R16, R5, P0 ;  /* 0x000000051000720c */ /* 0x000fc80000706670 */
[----:B--2---:R-:W-:-:S13]  /*0180*/  ISETP.GE.OR P0, PT, R11, R0, P0 ;  /* 0x000000000b00720c */ /* 0x004fda0000706670 */
[----:B------:R-:W1:Y:S02]  /*0190*/  @!P0 LDC.64 R6, c[0x4][0x10] ;  /* 0x01000400ff068b82 */ /* 0x000e640000000a00 */
[----:B-1----:R-:W2:Y:S01]  /*01a0*/  @!P0 LDG.E.64 R6, desc[UR10][R6.64] ;  /* 0x0000000a06068981 */ /* 0x002ea2000c1e1b00 */
[----:B------:R-:W-:Y:S02]  /*01b0*/  VIADD R9, R5, 0xffffffff ;  /* 0xffffffff05097836 */ /* 0x000fe40000000000 */
[----:B------:R-:W-:Y:S02]  /*01c0*/  VIADD R0, R0, 0xffffffff ;  /* 0xffffffff00007836 */ /* 0x000fe40000000000 */
[----:B------:R-:W-:Y:S01]  /*01d0*/  @!P0 IMAD R2, R11, R3, R14 ;  /* 0x000000030b028224 */ /* 0x000fe200078e020e */
[C---:B------:R-:W-:Y:S02]  /*01e0*/  ISETP.GE.AND P1, PT, R16.reuse, R9, PT ;  /* 0x000000091000720c */ /* 0x040fe40003f26270 */
[----:B------:R-:W1:Y:S02]  /*01f0*/  LDC.64 R8, c[0x4][0x28] ;  /* 0x01000a00ff087b82 */ /* 0x000e640000000a00 */
[----:B------:R-:W-:-:S04]  /*0200*/  ISETP.LT.OR P1, PT, R16, 0x1, P1 ;  /* 0x000000011000780c */ /* 0x000fc80000f21670 */
[----:B------:R-:W-:-:S13]  /*0210*/  ISETP.EQ.OR P1, PT, R14, RZ, P1 ;  /* 0x000000ff0e00720c */ /* 0x000fda0000f22670 */
[----:B------:R-:W-:-:S05]  /*0220*/  @!P1 VIADD R15, R3, 0xffffffff ;  /* 0xffffffff030f9836 */ /* 0x000fca0000000000 */
[----:B------:R-:W-:Y:S01]  /*0230*/  ISETP.LT.AND P1, PT, R14, R15, !P1 ;  /* 0x0000000f0e00720c */ /* 0x000fe20004f21270 */
[----:B------:R-:W-:-:S03]  /*0240*/  @!P0 IMAD R15, R5, R2, R16 ;  /* 0x00000002050f8224 */ /* 0x000fc600078e0210 */
[----:B------:R-:W-:Y:S01]  /*0250*/  ISETP.EQ.OR P1, PT, R11, RZ, !P1 ;  /* 0x000000ff0b00720c */ /* 0x000fe20004f22670 */
[----:B------:R-:W-:-:S03]  /*0260*/  @!P0 IMAD.WIDE R18, R15, 0x8, R18 ;  /* 0x000000080f128825 */ /* 0x000fc600078e0212 */
[----:B------:R-:W-:Y:S01]  /*0270*/  ISETP.GE.OR P1, PT, R11, R0, P1 ;  /* 0x000000000b00720c */ /* 0x000fe20000f26670 */
[----:B0-----:R-:W-:Y:S01]  /*0280*/  @!P0 IMAD.WIDE R12, R15, 0x8, R12 ;  /* 0x000000080f0c8825 */ /* 0x001fe200078e020c */
[----:B-1----:R0:W5:Y:S04]  /*0290*/  LDG.E R0, desc[UR10][R8.64] ;  /* 0x0000000a08007981 */ /* 0x002168000c1e1900 */
[----:B--2---:R0:W-:Y:S04]  /*02a0*/  @!P0 STG.E.64 desc[UR10][R18.64], R6 ;  /* 0x0000000612008986 */ /* 0x0041e8000c101b0a */
[----:B------:R0:W-:Y:S03]  /*02b0*/  @!P0 STG.E.64 desc[UR10][R12.64], R6 ;  /* 0x000000060c008986 */ /* 0x0001e6000c101b0a */
[----:B------:R-:W-:Y:S05]  /*02c0*/  @P1 EXIT ;  /* 0x000000000000194d */ /* 0x000fea0003800000 */
[----:B0-----:R-:W0:Y:S08]  /*02d0*/  LDC.64 R12, c[0x4][0x18] ;  /* 0x01000600ff0c7b82 */ /* 0x001e300000000a00 */
[----:B------:R-:W1:Y:S08]  /*02e0*/  LDC.64 R6, c[0x0][0x380] ;  /* 0x0000e000ff067b82 */ /* 0x000e700000000a00 */
[----:B------:R-:W2:Y:S01]  /*02f0*/  LDC.64 R8, c[0x0][0x388] ;  /* 0x0000e200ff087b82 */ /* 0x000ea20000000a00 */
[----:B0-----:R-:W3:Y:S01]  /*0300*/  LDG.E.64 R12, desc[UR10][R12.64] ;  /* 0x0000000a0c0c7981 */ /* 0x001ee2000c1e1b00 */
[----:B------:R-:W-:Y:S01]  /*0310*/  IMAD R3, R11, R3, R14 ;  /* 0x000000030b037224 */ /* 0x000fe200078e020e */
[----:B-----5:R-:W-:-:S03]  /*0320*/  ISETP.GE.AND P0, PT, R0, 0x1, PT ;  /* 0x000000010000780c */ /* 0x020fc60003f06270 */
[----:B------:R-:W-:-:S04]  /*0330*/  IMAD R3, R5, R3, R16 ;  /* 0x0000000305037224 */ /* 0x000fc800078e0210 */
[----:B-1----:R-:W-:-:S04]  /*0340*/  IMAD.WIDE R6, R3, 0x8, R6 ;  /* 0x0000000803067825 */ /* 0x002fc800078e0206 */
[----:B--2---:R-:W-:Y:S01]  /*0350*/  IMAD.WIDE R8, R3, 0x8, R8 ;  /* 0x0000000803087825 */ /* 0x004fe200078e0208 */
[----:B---3--:R0:W-:Y:S04]  /*0360*/  STG.E.64 desc[UR10][R6.64], R12 ;  /* 0x0000000c06007986 */ /* 0x0081e8000c101b0a */
[----:B------:R0:W-:Y:S01]  /*0370*/  STG.E.64 desc[UR10][R8.64], R12 ;  /* 0x0000000c08007986 */ /* 0x0001e2000c101b0a */
[----:B------:R-:W-:Y:S05]  /*0380*/  @!P0 EXIT ;  /* 0x000000000000894d */ /* 0x000fea0003800000 */
[----:B------:R-:W1:Y:S08]  /*0390*/  LDC.64 R18, c[0x4][0x30] ;  /* 0x01000c00ff127b82 */ /* 0x000e700000000a00 */
[----:B------:R-:W2:Y:S01]  /*03a0*/  LDC.64 R20, c[0x4][0x38] ;  /* 0x01000e00ff147b82 */ /* 0x000ea20000000a00 */
[----:B-1----:R-:W3:Y:S04]  /*03b0*/  LDG.E R2, desc[UR10][R18.64] ;  /* 0x0000000a12027981 */ /* 0x002ee8000c1e1900 */
[----:B--2---:R-:W3:Y:S01]  /*03c0*/  LDG.E R3, desc[UR10][R20.64] ;  /* 0x0000000a14037981 */ /* 0x004ee2000c1e1900 */
[----:B------:R-:W-:-:S04]  /*03d0*/  IABS R15, R0 ;  /* 0x00000000000f7213 */ /* 0x000fc80000000000 */
[----:B------:R-:W1:Y:S08]  /*03e0*/  I2F.RP R4, R15 ;  /* 0x0000000f00047306 */ /* 0x000e700000209400 */
[----:B-1----:R-:W0:Y:S02]  /*03f0*/  MUFU.RCP R4, R4 ;  /* 0x0000000400047308 */ /* 0x002e240000001000 */
[----:B0-----:R-:W-:Y:S01]  /*0400*/  VIADD R12, R4, 0xffffffe ;  /* 0x0ffffffe040c7836 */ /* 0x001fe20000000000 */
[----:B------:R-:W-:-:S02]  /*0410*/  IABS R4, R5 ;  /* 0x0000000500047213 */ /* 0x000fc40000000000 */
[----:B------:R-:W-:-:S03]  /*0420*/  LOP3.LUT R5, R5, R0, RZ, 0x3c, !PT ;  /* 0x0000000005057212 */ /* 0x000fc600078e3cff */
[----:B------:R0:W1:Y:S01]  /*0430*/  F2I.FTZ.U32.TRUNC.NTZ R13, R12 ;  /* 0x0000000c000d7305 */ /* 0x000062000021f000 */
[----:B------:R-:W-:Y:S01]  /*0440*/  ISETP.GE.AND P1, PT, R5, RZ, PT ;  /* 0x000000ff0500720c */ /* 0x000fe20003f26270 */
[----:B0-----:R-:W-:Y:S02]  /*0450*/  IMAD.MOV.U32 R12, RZ, RZ, RZ ;  /* 0x000000ffff0c7224 */ /* 0x001fe400078e00ff */
[----:B-1----:R-:W-:-:S04]  /*0460*/  IMAD.MOV R10, RZ, RZ, -R13 ;  /* 0x000000ffff0a7224 */ /* 0x002fc800078e0a0d */
[----:B------:R-:W-:Y:S01]  /*0470*/  IMAD R17, R10, R15, RZ ;  /* 0x0000000f0a117224 */ /* 0x000fe200078e02ff */
[----:B------:R-:W-:-:S03]  /*0480*/  IABS R10, R0 ;  /* 0x00000000000a7213 */ /* 0x000fc60000000000 */
[----:B------:R-:W-:-:S04]  /*0490*/  IMAD.HI.U32 R13, R13, R17, R12 ;  /* 0x000000110d0d7227 */ /* 0x000fc800078e000c */
[----:B------:R-:W-:Y:S02]  /*04a0*/  IMAD.MOV R10, RZ, RZ, -R10 ;  /* 0x000000ffff0a7224 */ /* 0x000fe400078e0a0a */
[----:B------:R-:W-:-:S04]  /*04b0*/  IMAD.HI.U32 R13, R13, R4, RZ ;  /* 0x000000040d0d7227 */ /* 0x000fc800078e00ff */
[----:B------:R-:W-:-:S05]  /*04c0*/  IMAD R4, R13, R10, R4 ;  /* 0x0000000a0d047224 */ /* 0x000fca00078e0204 */
[----:B------:R-:W-:-:S13]  /*04d0*/  ISETP.GT.U32.AND P2, PT, R15, R4, PT ;  /* 0x000000040f00720c */ /* 0x000fda0003f44070 */
[----:B------:R-:W-:Y:S02]  /*04e0*/  @!P2 IMAD.IADD R4, R4, 0x1, -R15 ;  /* 0x000000010404a824 */ /* 0x000fe400078e0a0f */
[----:B------:R-:W-:Y:S01]  /*04f0*/  @!P2 VIADD R13, R13, 0x1 ;  /* 0x000000010d0da836 */ /* 0x000fe20000000000 */
[----:B------:R-:W-:Y:S02]  /*0500*/  ISETP.NE.AND P2, PT, R0, RZ, PT ;  /* 0x000000ff0000720c */ /* 0x000fe40003f45270 */
[----:B------:R-:W-:-:S13]  /*0510*/  ISETP.GE.U32.AND P0, PT, R4, R15, PT ;  /* 0x0000000f0400720c */ /* 0x000fda0003f06070 */
[----:B------:R-:W-:-:S04]  /*0520*/  @P0 VIADD R13, R13, 0x1 ;  /* 0x000000010d0d0836 */ /* 0x000fc80000000000 */
[----:B------:R-:W-:Y:S01]  /*0530*/  @!P1 IMAD.MOV R13, RZ, RZ, -R13 ;  /* 0x000000ffff0d9224 */ /* 0x000fe200078e0a0d */
[----:B------:R-:W-:-:S06]  /*0540*/  @!P2 LOP3.LUT R13, RZ, R0, RZ, 0x33, !PT ;  /* 0x00000000ff0da212 */ /* 0x000fcc00078e33ff */
[----:B------:R-:W0:Y:S01]  /*0550*/  I2F.F64 R12, R13 ;  /* 0x0000000d000c7312 */ /* 0x000e220000201c00 */
[----:B---3--:R-:W-:-:S04]  /*0560*/  VIMNMX R4, PT, PT, R2, R3, PT ;  /* 0x0000000302047248 */ /* 0x008fc80003fe0100 */
[----:B------:R-:W-:-:S13]  /*0570*/  ISETP.GE.AND P0, PT, R4, 0x1, PT ;  /* 0x000000010400780c */ /* 0x000fda0003f06270 */
[----:B0-----:R-:W-:Y:S05]  /*0580*/  @!P0 EXIT ;  /* 0x000000000000894d */ /* 0x001fea0003800000 */
[----:B------:R-:W-:Y:S01]  /*0590*/  DMUL R12, R12, 0.5 ;  /* 0x3fe000000c0c7828 */ /* 0x000fe20000000000 */
[----:B------:R-:W0:Y:S01]  /*05a0*/  I2F.F64.U32 R10, R11 ;  /* 0x0000000b000a7312 */ /* 0x000e220000201800 */
[----:B------:R-:W-:-:S06]  /*05b0*/  UMOV UR4, URZ ;  /* 0x000000ff00047c82 */ /* 0x000fcc0008000000 */
[----:B------:R-:W-:Y:S01]  /*05c0*/  DADD R18, R12, 1 ;  /* 0x3ff000000c127429 */ /* 0x000fe20000000000 */
[----:B------:R-:W1:Y:S07]  /*05d0*/  I2F.F64.U32 R14, R14 ;  /* 0x0000000e000e7312 */ /* 0x000e6e0000201800 */
[----:B------:R-:W-:Y:S01]  /*05e0*/  DMUL R18, R18, R18 ;  /* 0x0000001212127228 */ /* 0x000fe20000000000 */
[----:B0-----:R-:W2:Y:S10]  /*05f0*/  I2F.F64 R16, R16 ;  /* 0x0000001000107312 */ /* 0x001eb40000201c00 */
.L_x_55:
[----:B------:R-:W-:Y:S01]  /*0600*/  ULEA UR7, UR4, 0x1, 0x1 ;  /* 0x0000000104077891 */ /* 0x000fe2000f8e08ff */
[----:B------:R-:W-:-:S08]  /*0610*/  UMOV UR5, URZ ;  /* 0x000000ff00057c82 */ /* 0x000fd00008000000 */
[----:B0-----:R-:W2:Y:S02]  /*0620*/  I2F.F64.U32 R4, UR7 ;  /* 0x0000000700047d12 */ /* 0x001ea40008201800 */
[----:B--2---:R-:W-:-:S08]  /*0630*/  DFMA R4, -R12, R4, R16 ;  /* 0x000000040c04722b */ /* 0x004fd00000000110 */
[----:B------:R-:W-:-:S11]  /*0640*/  DMUL R20, R4, R4 ;  /* 0x0000000404147228 */ /* 0x000fd60000000000 */
.L_x_54:
[----:B------:R-:W-:Y:S01]  /*0650*/  ULEA UR8, UR5, 0x1, 0x1 ;  /* 0x0000000105087891 */ /* 0x000fe2000f8e08ff */
[----:B------:R-:W-:Y:S01]  /*0660*/  ISETP.GE.U32.AND P0, PT, R3, 0x4, PT ;  /* 0x000000040300780c */ /* 0x000fe20003f06070 */
[----:B------:R-:W-:-:S07]  /*0670*/  IMAD.MOV.U32 R26, RZ, RZ, RZ ;  /* 0x000000ffff1a7224 */ /* 0x000fce00078e00ff */
[----:B0-----:R-:W1:Y:S02]  /*0680*/  I2F.F64.U32 R4, UR8 ;  /* 0x0000000800047d12 */ /* 0x001e640008201800 */
[----:B-1----:R-:W-:-:S08]  /*0690*/  DFMA R4, -R12, R4, R14 ;  /* 0x000000040c04722b */ /* 0x002fd0000000010e */
[----:B------:R-:W-:Y:S01]  /*06a0*/  DFMA R22, R4, R4, R20 ;  /* 0x000000040416722b */ /* 0x000fe20000000014 */
[----:B------:R-:W-:Y:S10]  /*06b0*/  @!P0 BRA `(.L_x_45) ;  /* 0x00000010005c8947 */ /* 0x000ff40003800000 */
[----:B------:R-:W-:Y:S01]  /*06c0*/  LOP3.LUT R4, R3, 0x7ffffffc, RZ, 0xc0, !PT ;  /* 0x7ffffffc03047812 */ /* 0x000fe200078ec0ff */
[----:B------:R-:W-:-:S04]  /*06d0*/  UMOV UR6, 0x3 ;  /* 0x0000000300067882 */ /* 0x000fc80000000000 */
[----:B------:R-:W-:-:S05]  /*06e0*/  IMAD.MOV R5, RZ, RZ, -R4 ;  /* 0x000000ffff057224 */ /* 0x000fca00078e0a04 */
[----:B------:R-:W-:-:S13]  /*06f0*/  ISETP.GE.AND P0, PT, R5, RZ, PT ;  /* 0x000000ff0500720c */ /* 0x000fda0003f06270 */
[----:B------:R-:W-:Y:S05]  /*0700*/  @P0 BRA `(.L_x_46) ;  /* 0x0000000c00a80947 */ /* 0x000fea0003800000 */
[----:B------:R-:W-:Y:S01]  /*0710*/  IMAD.MOV R24, RZ, RZ, -R5 ;  /* 0x000000ffff187224 */ /* 0x000fe200078e0a05 */
[----:B------:R-:W-:-:S04]  /*0720*/  PLOP3.LUT P0, PT, PT, PT, PT, 0x80, 0x8 ;  /* 0x000000000008781c */ /* 0x000fc80003f0f070 */
[----:B------:R-:W-:-:S13]  /*0730*/  ISETP.GT.AND P1, PT, R24, 0xc, PT ;  /* 0x0000000c1800780c */ /* 0x000fda0003f24270 */
[----:B------:R-:W-:Y:S05]  /*0740*/  @!P1 BRA `(.L_x_47) ;  /* 0x0000000800549947 */ /* 0x000fea0003800000 */
[----:B------:R-:W-:-:S13]  /*0750*/  PLOP3.LUT P0, PT, PT, PT, PT, 0x8, 0x80 ;  /* 0x000000000080781c */ /* 0x000fda0003f0e170 */
.L_x_48:
[----:B------:R-:W-:-:S09]  /*0760*/  UIADD3 UR9, UPT, UPT, UR6, -0x2, URZ ;  /* 0xfffffffe06097890 */ /* 0x000fd2000fffe0ff */
[----:B------:R-:W0:Y:S02]  /*0770*/  I2F.F64.U32 R24, UR9 ;  /* 0x0000000900187d12 */ /* 0x000e240008201800 */
[----:B0-----:R-:W-:-:S08]  /*0780*/  DFMA R24, -R12, R24, R10 ;  /* 0x000000180c18722b */ /* 0x001fd0000000010a */
[----:B------:R-:W-:-:S08]  /*0790*/  DFMA R24, R24, R24, R22 ;  /* 0x000000181818722b */ /* 0x000fd00000000016 */
[----:B------:R-:W-:-:S14]  /*07a0*/  DSETP.GTU.AND P1, PT, R24, R18, PT ;  /* 0x000000121800722a */ /* 0x000fdc0003f2c000 */
[----:B------:R-:W0:Y:S02]  /*07b0*/  @!P1 LDC.64 R26, c[0x4][0x10] ;  /* 0x01000400ff1a9b82 */ /* 0x000e240000000a00 */
[----:B0-----:R-:W2:Y:S01]  /*07c0*/  @!P1 LDG.E.64 R26, desc[UR10][R26.64] ;  /* 0x0000000a1a1a9981 */ /* 0x001ea2000c1e1b00 */
[----:B------:R-:W0:Y:S02]  /*07d0*/  I2F.F64.U32 R24, UR6 ;  /* 0x0000000600187d12 */ /* 0x000e240008201800 */
[----:B0-----:R-:W-:-:S08]  /*07e0*/  DFMA R24, -R12, R24, R10 ;  /* 0x000000180c18722b */ /* 0x001fd0000000010a */
[----:B------:R-:W-:Y:S01]  /*07f0*/  DFMA R24, R24, R24, R22 ;  /* 0x000000181818722b */ /* 0x000fe20000000016 */
[----:B--2---:R-:W-:Y:S04]  /*0800*/  @!P1 STG.E.64 desc[UR10][R6.64], R26 ;  /* 0x0000001a06009986 */ /* 0x004fe8000c101b0a */
[----:B------:R0:W-:Y:S03]  /*0810*/  @!P1 STG.E.64 desc[UR10][R8.64], R26 ;  /* 0x0000001a08009986 */ /* 0x0001e6000c101b0a */
[----:B------:R-:W-:-:S14]  /*0820*/  DSETP.GTU.AND P1, PT, R24, R18, PT ;  /* 0x000000121800722a */ /* 0x000fdc0003f2c000 */
[----:B------:R-:W1:Y:S02]  /*0830*/  @!P1 LDC.64 R24, c[0x4][0x10] ;  /* 0x01000400ff189b82 */ /* 0x000e640000000a00 */
[----:B-1----:R-:W2:Y:S01]  /*0840*/  @!P1 LDG.E.64 R28, desc[UR10][R24.64] ;  /* 0x0000000a181c9981 */ /* 0x002ea2000c1e1b00 */
[----:B------:R-:W-:-:S09]  /*0850*/  UIADD3 UR9, UPT, UPT, UR6, 0x2, URZ ;  /* 0x0000000206097890 */ /* 0x000fd2000fffe0ff */
[----:B0-----:R-:W0:Y:S02]  /*0860*/  I2F.F64.U32 R26, UR9 ;  /* 0x00000009001a7d12 */ /* 0x001e240008201800 */
        /* <DEDUP_REMOVED lines=8> */
[----:B------:R-:W1:Y:S02]  /*08f0*/  I2F.F64.U32 R24, UR9 ;  /* 0x0000000900187d12 */ /* 0x000e640008201800 */
[----:B-1----:R-:W-:-:S08]  /*0900*/  DFMA R24, -R12, R24, R10 ;  /* 0x000000180c18722b */ /* 0x002fd0000000010a */
[----:B------:R-:W-:Y:S01]  /*0910*/  DFMA R24, R24, R24, R22 ;  /* 0x000000181818722b */ /* 0x000fe20000000016 */
[----:B--2---:R-:W-:Y:S04]  /*0920*/  @!P1 STG.E.64 desc[UR10][R6.64], R26 ;  /* 0x0000001a06009986 */ /* 0x004fe8000c101b0a */
[----:B------:R1:W-:Y:S03]  /*0930*/  @!P1 STG.E.64 desc[UR10][R8.64], R26 ;  /* 0x0000001a08009986 */ /* 0x0003e6000c101b0a */
[----:B------:R-:W-:-:S14]  /*0940*/  DSETP.GTU.AND P1, PT, R24, R18, PT ;  /* 0x000000121800722a */ /* 0x000fdc0003f2c000 */
[----:B------:R-:W0:Y:S02]  /*0950*/  @!P1 LDC.64 R24, c[0x4][0x10] ;  /* 0x01000400ff189b82 */ /* 0x000e240000000a00 */
[----:B0-----:R-:W2:Y:S01]  /*0960*/  @!P1 LDG.E.64 R28, desc[UR10][R24.64] ;  /* 0x0000000a181c9981 */ /* 0x001ea2000c1e1b00 */
[----:B------:R-:W-:-:S09]  /*0970*/  UIADD3 UR9, UPT, UPT, UR6, 0x6, URZ ;  /* 0x0000000606097890 */ /* 0x000fd2000fffe0ff */
[----:B-1----:R-:W0:Y:S02]  /*0980*/  I2F.F64.U32 R26, UR9 ;  /* 0x00000009001a7d12 */ /* 0x002e240008201800 */
        /* <DEDUP_REMOVED lines=92> */
[----:B--2---:R0:W-:Y:S04]  /*0f50*/  @!P1 STG.E.64 desc[UR10][R6.64], R28 ;  /* 0x0000001c06009986 */ /* 0x0041e8000c101b0a */
        /* <DEDUP_REMOVED lines=8> */
[----:B--2---:R0:W-:Y:S04]  /*0fe0*/  @!P1 STG.E.64 desc[UR10][R6.64], R26 ;  /* 0x0000001a06009986 */ /* 0x0041e8000c101b0a */
[----:B------:R0:W-:Y:S03]  /*0ff0*/  @!P1 STG.E.64 desc[UR10][R8.64], R26 ;  /* 0x0000001a08009986 */ /* 0x0001e6000c101b0a */
[----:B------:R-:W-:-:S14]  /*1000*/  DSETP.GTU.AND P1, PT, R24, R18, PT ;  /* 0x000000121800722a */ /* 0x000fdc0003f2c000 */
[----:B------:R-:W1:Y:S02]  /*1010*/  @!P1 LDC.64 R24, c[0x4][0x10] ;  /* 0x01000400ff189b82 */ /* 0x000e640000000a00 */
[----:B-1----:R-:W2:Y:S01]  /*1020*/  @!P1 LDG.E.64 R24, desc[UR10][R24.64] ;  /* 0x0000000a18189981 */ /* 0x002ea2000c1e1b00 */
[----:B------:R-:W-:Y:S01]  /*1030*/  VIADD R5, R5, 0x10 ;  /* 0x0000001005057836 */ /* 0x000fe20000000000 */
[----:B------:R-:W-:Y:S02]  /*1040*/  UIADD3 UR6, UPT, UPT, UR6, 0x20, URZ ;  /* 0x0000002006067890 */ /* 0x000fe4000fffe0ff */
[----:B--2---:R0:W-:Y:S04]  /*1050*/  @!P1 STG.E.64 desc[UR10][R6.64], R24 ;  /* 0x0000001806009986 */ /* 0x0041e8000c101b0a */
[----:B------:R0:W-:Y:S01]  /*1060*/  @!P1 STG.E.64 desc[UR10][R8.64], R24 ;  /* 0x0000001808009986 */ /* 0x0001e2000c101b0a */
[----:B------:R-:W-:-:S13]  /*1070*/  ISETP.GE.AND P1, PT, R5, -0xc, PT ;  /* 0xfffffff40500780c */ /* 0x000fda0003f26270 */
[----:B0-----:R-:W-:Y:S05]  /*1080*/  @!P1 BRA `(.L_x_48) ;  /* 0xfffffff400b49947 */ /* 0x001fea000383ffff */
[----:B------:R-:W-:-:S07]  /*1090*/  IMAD.MOV.U32 R26, RZ, RZ, R4 ;  /* 0x000000ffff1a7224 */ /* 0x000fce00078e0004 */
.L_x_47:
[----:B------:R-:W-:-:S05]  /*10a0*/  IMAD.MOV R24, RZ, RZ, -R5 ;  /* 0x000000ffff187224 */ /* 0x000fca00078e0a05 */
[----:B------:R-:W-:-:S13]  /*10b0*/  ISETP.GT.AND P1, PT, R24, 0x4, PT ;  /* 0x000000041800780c */ /* 0x000fda0003f24270 */
[----:B------:R-:W-:Y:S05]  /*10c0*/  @!P1 BRA `(.L_x_49) ;  /* 0x0000000400309947 */ /* 0x000fea0003800000 */
        /* <DEDUP_REMOVED lines=56> */
[----:B------:R-:W-:Y:S03]  /*1450*/  @!P0 STG.E.64 desc[UR10][R8.64], R28 ;  /* 0x0000001c08008986 */ /* 0x000fe6000c101b0a */
[----:B------:R-:W-:-:S14]  /*1460*/  DSETP.GTU.AND P0, PT, R26, R18, PT ;  /* 0x000000121a00722a */ /* 0x000fdc0003f0c000 */
[----:B------:R-:W0:Y:S02]  /*1470*/  @!P0 LDC.64 R26, c[0x4][0x10] ;  /* 0x01000400ff1a8b82 */ /* 0x000e240000000a00 */
[----:B0-----:R-:W2:Y:S01]  /*1480*/  @!P0 LDG.E.64 R26, desc[UR10][R26.64] ;  /* 0x0000000a1a1a8981 */ /* 0x001ea2000c1e1b00 */
[----:B------:R-:W-:-:S09]  /*1490*/  UIADD3 UR9, UPT, UPT, UR6, 0x4, URZ ;  /* 0x0000000406097890 */ /* 0x000fd2000fffe0ff */
        /* <DEDUP_REMOVED lines=8> */
[----:B------:R-:W-:Y:S01]  /*1520*/  VIADD R5, R5, 0x4 ;  /* 0x0000000405057836 */ /* 0x000fe20000000000 */
[----:B------:R-:W-:Y:S01]  /*1530*/  UIADD3 UR6, UPT, UPT, UR6, 0x8, URZ ;  /* 0x0000000806067890 */ /* 0x000fe2000fffe0ff */
[----:B0-----:R-:W-:Y:S02]  /*1540*/  IMAD.MOV.U32 R26, RZ, RZ, R4 ;  /* 0x000000ffff1a7224 */ /* 0x001fe400078e0004 */
[----:B------:R-:W-:Y:S01]  /*1550*/  VIADD R5, R5, 0x4 ;  /* 0x0000000405057836 */ /* 0x000fe20000000000 */
[----:B--2---:R0:W-:Y:S04]  /*1560*/  @!P0 STG.E.64 desc[UR10][R6.64], R24 ;  /* 0x0000001806008986 */ /* 0x0041e8000c101b0a */
[----:B------:R0:W-:Y:S01]  /*1570*/  @!P0 STG.E.64 desc[UR10][R8.64], R24 ;  /* 0x0000001808008986 */ /* 0x0001e2000c101b0a */
[----:B------:R-:W-:-:S13]  /*1580*/  PLOP3.LUT P0, PT, PT, PT, PT, 0x8, 0x80 ;  /* 0x000000000080781c */ /* 0x000fda0003f0e170 */
.L_x_49:
[----:B------:R-:W-:-:S13]  /*1590*/  ISETP.NE.OR P0, PT, R5, RZ, P0 ;  /* 0x000000ff0500720c */ /* 0x000fda0000705670 */
[----:B------:R-:W-:Y:S05]  /*15a0*/  @!P0 BRA `(.L_x_45) ;  /* 0x0000000000a08947 */ /* 0x000fea0003800000 */
.L_x_46:
[----:B------:R-:W-:-:S09]  /*15b0*/  UIADD3 UR9, UPT, UPT, UR6, -0x2, URZ ;  /* 0xfffffffe06097890 */ /* 0x000fd2000fffe0ff */
[----:B0-----:R-:W0:Y:S02]  /*15c0*/  I2F.F64.U32 R24, UR9 ;  /* 0x0000000900187d12 */ /* 0x001e240008201800 */
        /* <DEDUP_REMOVED lines=17> */
[----:B--2---:R1:W-:Y:S04]  /*16e0*/  @!P0 STG.E.64 desc[UR10][R6.64], R28 ;  /* 0x0000001c06008986 */ /* 0x0043e8000c101b0a */
[----:B------:R1:W-:Y:S03]  /*16f0*/  @!P0 STG.E.64 desc[UR10][R8.64], R28 ;  /* 0x0000001c08008986 */ /* 0x0003e6000c101b0a */
[----:B------:R-:W-:-:S14]  /*1700*/  DSETP.GTU.AND P0, PT, R26, R18, PT ;  /* 0x000000121a00722a */ /* 0x000fdc0003f0c000 */
[----:B------:R-:W0:Y:S02]  /*1710*/  @!P0 LDC.64 R26, c[0x4][0x10] ;  /* 0x01000400ff1a8b82 */ /* 0x000e240000000a00 */
[----:B0-----:R-:W2:Y:S01]  /*1720*/  @!P0 LDG.E.64 R26, desc[UR10][R26.64] ;  /* 0x0000000a1a1a8981 */ /* 0x001ea2000c1e1b00 */
[----:B------:R-:W-:-:S09]  /*1730*/  UIADD3 UR9, UPT, UPT, UR6, 0x4, URZ ;  /* 0x0000000406097890 */ /* 0x000fd2000fffe0ff */
[----:B------:R-:W0:Y:S02]  /*1740*/  I2F.F64.U32 R24, UR9 ;  /* 0x0000000900187d12 */ /* 0x000e240008201800 */
[----:B0-----:R-:W-:-:S08]  /*1750*/  DFMA R24, -R12, R24, R10 ;  /* 0x000000180c18722b */ /* 0x001fd0000000010a */
[----:B------:R-:W-:Y:S01]  /*1760*/  DFMA R24, R24, R24, R22 ;  /* 0x000000181818722b */ /* 0x000fe20000000016 */
[----:B--2---:R1:W-:Y:S04]  /*1770*/  @!P0 STG.E.64 desc[UR10][R6.64], R26 ;  /* 0x0000001a06008986 */ /* 0x0043e8000c101b0a */
[----:B------:R1:W-:Y:S03]  /*1780*/  @!P0 STG.E.64 desc[UR10][R8.64], R26 ;  /* 0x0000001a08008986 */ /* 0x0003e6000c101b0a */
[----:B------:R-:W-:-:S14]  /*1790*/  DSETP.GTU.AND P0, PT, R24, R18, PT ;  /* 0x000000121800722a */ /* 0x000fdc0003f0c000 */
[----:B------:R-:W0:Y:S02]  /*17a0*/  @!P0 LDC.64 R24, c[0x4][0x10] ;  /* 0x01000400ff188b82 */ /* 0x000e240000000a00 */
[----:B0-----:R-:W2:Y:S01]  /*17b0*/  @!P0 LDG.E.64 R24, desc[UR10][R24.64] ;  /* 0x0000000a18188981 */ /* 0x001ea2000c1e1b00 */
[----:B------:R-:W-:Y:S01]  /*17c0*/  VIADD R5, R5, 0x4 ;  /* 0x0000000405057836 */ /* 0x000fe20000000000 */
[----:B------:R-:W-:Y:S02]  /*17d0*/  UIADD3 UR6, UPT, UPT, UR6, 0x8, URZ ;  /* 0x0000000806067890 */ /* 0x000fe4000fffe0ff */
[----:B--2---:R1:W-:Y:S04]  /*17e0*/  @!P0 STG.E.64 desc[UR10][R6.64], R24 ;  /* 0x0000001806008986 */ /* 0x0043e8000c101b0a */
[----:B------:R1:W-:Y:S01]  /*17f0*/  @!P0 STG.E.64 desc[UR10][R8.64], R24 ;  /* 0x0000001808008986 */ /* 0x0003e2000c101b0a */
[----:B------:R-:W-:-:S13]  /*1800*/  ISETP.NE.AND P0, PT, R5, RZ, PT ;  /* 0x000000ff0500720c */ /* 0x000fda0003f05270 */
[----:B-1----:R-:W-:Y:S05]  /*1810*/  @P0 BRA `(.L_x_46) ;  /* 0xfffffffc00640947 */ /* 0x002fea000383ffff */
[----:B------:R-:W-:-:S07]  /*1820*/  IMAD.MOV.U32 R26, RZ, RZ, R4 ;  /* 0x000000ffff1a7224 */ /* 0x000fce00078e0004 */
.L_x_45:
[----:B0-----:R-:W-:-:S13]  /*1830*/  LOP3.LUT P0, R24, R3, 0x3, RZ, 0xc0, !PT ;  /* 0x0000000303187812 */ /* 0x001fda000780c0ff */
[----:B------:R-:W-:Y:S05]  /*1840*/  @!P0 BRA `(.L_x_50) ;  /* 0x0000000000908947 */ /* 0x000fea0003800000 */
[----:B------:R-:W-:Y:S01]  /*1850*/  LEA R25, R26, 0x1, 0x1 ;  /* 0x000000011a197811 */ /* 0x000fe200078e08ff */
[----:B------:R-:W-:Y:S01]  /*1860*/  BSSY.RECONVERGENT B0, `(.L_x_51) ;  /* 0x000000b000007945 */ /* 0x000fe20003800200 */
[----:B------:R-:W-:Y:S02]  /*1870*/  ISETP.NE.AND P1, PT, R24, 0x1, PT ;  /* 0x000000011800780c */ /* 0x000fe40003f25270 */
[----:B------:R-:W0:Y:S02]  /*1880*/  I2F.F64.U32 R4, R25 ;  /* 0x0000001900047312 */ /* 0x000e240000201800 */
[----:B0-----:R-:W-:-:S08]  /*1890*/  DFMA R4, -R12, R4, R10 ;  /* 0x000000040c04722b */ /* 0x001fd0000000010a */
[----:B------:R-:W-:-:S08]  /*18a0*/  DFMA R4, R4, R4, R22 ;  /* 0x000000040404722b */ /* 0x000fd00000000016 */
[----:B------:R-:W-:-:S14]  /*18b0*/  DSETP.GTU.AND P0, PT, R4, R18, PT ;  /* 0x000000120400722a */ /* 0x000fdc0003f0c000 */
[----:B------:R-:W-:Y:S05]  /*18c0*/  @P0 BRA `(.L_x_52) ;  /* 0x0000000000100947 */ /* 0x000fea0003800000 */
[----:B------:R-:W0:Y:S02]  /*18d0*/  LDC.64 R4, c[0x4][0x10] ;  /* 0x01000400ff047b82 */ /* 0x000e240000000a00 */
[----:B0-----:R-:W2:Y:S04]  /*18e0*/  LDG.E.64 R4, desc[UR10][R4.64] ;  /* 0x0000000a04047981 */ /* 0x001ea8000c1e1b00 */
[----:B--2---:R0:W-:Y:S04]  /*18f0*/  STG.E.64 desc[UR10][R6.64], R4 ;  /* 0x0000000406007986 */ /* 0x0041e8000c101b0a */
[----:B------:R0:W-:Y:S02]  /*1900*/  STG.E.64 desc[UR10][R8.64], R4 ;  /* 0x0000000408007986 */ /* 0x0001e4000c101b0a */
.L_x_52:
[----:B------:R-:W-:Y:S05]  /*1910*/  BSYNC.RECONVERGENT B0 ;  /* 0x0000000000007941 */ /* 0x000fea0003800200 */
.L_x_51:
[----:B------:R-:W-:Y:S05]  /*1920*/  @!P1 BRA `(.L_x_50) ;  /* 0x0000000000589947 */ /* 0x000fea0003800000 */
[----:B------:R-:W-:-:S04]  /*1930*/  LEA R25, R26, 0x3, 0x1 ;  /* 0x000000031a197811 */ /* 0x000fc800078e08ff */
[----:B0-----:R-:W0:Y:S02]  /*1940*/  I2F.F64.U32 R4, R25 ;  /* 0x0000001900047312 */ /* 0x001e240000201800 */
[----:B0-----:R-:W-:-:S08]  /*1950*/  DFMA R4, -R12, R4, R10 ;  /* 0x000000040c04722b */ /* 0x001fd0000000010a */
[----:B------:R-:W-:-:S08]  /*1960*/  DFMA R4, R4, R4, R22 ;  /* 0x000000040404722b */ /* 0x000fd00000000016 */
[----:B------:R-:W-:-:S14]  /*1970*/  DSETP.GTU.AND P0, PT, R4, R18, PT ;  /* 0x000000120400722a */ /* 0x000fdc0003f0c000 */
[----:B------:R-:W0:Y:S02]  /*1980*/  @!P0 LDC.64 R4, c[0x4][0x10] ;  /* 0x01000400ff048b82 */ /* 0x000e240000000a00 */
[----:B0-----:R-:W2:Y:S01]  /*1990*/  @!P0 LDG.E.64 R4, desc[UR10][R4.64] ;  /* 0x0000000a04048981 */ /* 0x001ea2000c1e1b00 */
[----:B------:R-:W-:Y:S01]  /*19a0*/  LEA R28, R26, 0x5, 0x1 ;  /* 0x000000051a1c7811 */ /* 0x000fe200078e08ff */
[----:B------:R-:W-:Y:S03]  /*19b0*/  BSSY.RECONVERGENT B0, `(.L_x_50) ;  /* 0x000000d000007945 */ /* 0x000fe60003800200 */
[----:B------:R-:W0:Y:S02]  /*19c0*/  I2F.F64.U32 R26, R28 ;  /* 0x0000001c001a7312 */ /* 0x000e240000201800 */
[----:B0-----:R-:W-:-:S08]  /*19d0*/  DFMA R26, -R12, R26, R10 ;  /* 0x0000001a0c1a722b */ /* 0x001fd0000000010a */
[----:B------:R-:W-:Y:S01]  /*19e0*/  DFMA R22, R26, R26, R22 ;  /* 0x0000001a1a16722b */ /* 0x000fe20000000016 */
[----:B--2---:R0:W-:Y:S04]  /*19f0*/  @!P0 STG.E.64 desc[UR10][R6.64], R4 ;  /* 0x0000000406008986 */ /* 0x0041e8000c101b0a */
[----:B------:R0:W-:Y:S03]  /*1a00*/  @!P0 STG.E.64 desc[UR10][R8.64], R4 ;  /* 0x0000000408008986 */ /* 0x0001e6000c101b0a */
[----:B------:R-:W-:-:S06]  /*1a10*/  DSETP.GTU.AND P0, PT, R22, R18, PT ;  /* 0x000000121600722a */ /* 0x000fcc0003f0c000 */
[----:B------:R-:W-:-:S13]  /*1a20*/  ISETP.EQ.OR P0, PT, R24, 0x2, P0 ;  /* 0x000000021800780c */ /* 0x000fda0000702670 */
[----:B0-----:R-:W-:Y:S05]  /*1a30*/  @P0 BRA `(.L_x_53) ;  /* 0x0000000000100947 */ /* 0x001fea0003800000 */
[----:B------:R-:W0:Y:S02]  /*1a40*/  LDC.64 R4, c[0x4][0x10] ;  /* 0x01000400ff047b82 */ /* 0x000e240000000a00 */
[----:B0-----:R-:W2:Y:S04]  /*1a50*/  LDG.E.64 R4, desc[UR10][R4.64] ;  /* 0x0000000a04047981 */ /* 0x001ea8000c1e1b00 */
[----:B--2---:R0:W-:Y:S04]  /*1a60*/  STG.E.64 desc[UR10][R6.64], R4 ;  /* 0x0000000406007986 */ /* 0x0041e8000c101b0a */
[----:B------:R0:W-:Y:S02]  /*1a70*/  STG.E.64 desc[UR10][R8.64], R4 ;  /* 0x0000000408007986 */ /* 0x0001e4000c101b0a */
.L_x_53:
[----:B------:R-:W-:Y:S05]  /*1a80*/  BSYNC.RECONVERGENT B0 ;  /* 0x0000000000007941 */ /* 0x000fea0003800200 */
.L_x_50:
[----:B------:R-:W-:-:S06]  /*1a90*/  UIADD3 UR5, UPT, UPT, UR8, -UR5, URZ ;  /* 0x8000000508057290 */ /* 0x000fcc000fffe0ff */
[----:B------:R-:W-:-:S13]  /*1aa0*/  ISETP.NE.AND P0, PT, R2, UR5, PT ;  /* 0x0000000502007c0c */ /* 0x000fda000bf05270 */
[----:B------:R-:W-:Y:S05]  /*1ab0*/  @P0 BRA `(.L_x_54) ;  /* 0xffffffe800e40947 */ /* 0x000fea000383ffff */
[----:B------:R-:W-:-:S06]  /*1ac0*/  UIADD3 UR4, UPT, UPT, UR7, -UR4, URZ ;  /* 0x8000000407047290 */ /* 0x000fcc000fffe0ff */
[----:B------:R-:W-:-:S13]  /*1ad0*/  ISETP.NE.AND P0, PT, R0, UR4, PT ;  /* 0x0000000400007c0c */ /* 0x000fda000bf05270 */
[----:B------:R-:W-:Y:S05]  /*1ae0*/  @P0 BRA `(.L_x_55) ;  /* 0xffffffe800c40947 */ /* 0x000fea000383ffff */
[----:B------:R-:W-:Y:S05]  /*1af0*/  EXIT ;  /* 0x000000000000794d */ /* 0x000fea0003800000 */
.L_x_56:
        /* <DEDUP_REMOVED lines=16> */
.L_x_59:


//--------------------- .nv.shared.reserved.0     --------------------------
	.section	.nv.shared.reserved.0,"aw",@nobits
	.weak		__nv_reservedSMEM_offset_0_alias
	.size		__nv_reservedSMEM_offset_0_alias, 0, 64
	.other		__nv_reservedSMEM_offset_0_alias,@"STO_CUDA_RESERVED_SHARED STV_DEFAULT"
__nv_reservedSMEM_offset_0_alias:
	.zero		0
	.zero		64


//--------------------- .nv.global                --------------------------
	.section	.nv.global,"aw",@nobits
	.align	8
.nv.global:
	.type		delt_d,@object
	.size		delt_d,(dt_d - delt_d)
delt_d:
	.zero		8
	.type		dt_d,@object
	.size		dt_d,(bound_temp_d - dt_d)
dt_d:
	.zero		8
	.type		bound_temp_d,@object
	.size		bound_temp_d,(briq_temp_d - bound_temp_d)
bound_temp_d:
	.zero		8
	.type		briq_temp_d,@object
	.size		briq_temp_d,(dx_d - briq_temp_d)
briq_temp_d:
	.zero		8
	.type		dx_d,@object
	.size		dx_d,(goo_temp_d - dx_d)
dx_d:
	.zero		8
	.type		goo_temp_d,@object
	.size		goo_temp_d,(freeze_temp_d - goo_temp_d)
goo_temp_d:
	.zero		8
	.type		freeze_temp_d,@object
	.size		freeze_temp_d,(problem_size_x_d - freeze_temp_d)
freeze_temp_d:
	.zero		8
	.type		problem_size_x_d,@object
	.size		problem_size_x_d,(problem_size_z_d - problem_size_x_d)
problem_size_x_d:
	.zero		4
	.type		problem_size_z_d,@object
	.size		problem_size_z_d,(sphere_count_y_d - problem_size_z_d)
problem_size_z_d:
	.zero		4
	.type		sphere_count_y_d,@object
	.size		sphere_count_y_d,(sphere_count_z_d - sphere_count_y_d)
sphere_count_y_d:
	.zero		4
	.type		sphere_count_z_d,@object
	.size		sphere_count_z_d,(problem_size_y_d - sphere_count_z_d)
sphere_count_z_d:
	.zero		4
	.type		problem_size_y_d,@object
	.size		problem_size_y_d,(sphere_count_x_d - problem_size_y_d)
problem_size_y_d:
	.zero		4
	.type		sphere_count_x_d,@object
	.size		sphere_count_x_d,(.L_5 - sphere_count_x_d)
sphere_count_x_d:
	.zero		4
.L_5:


//--------------------- .nv.constant0._Z5solvePdS_ --------------------------
	.section	.nv.constant0._Z5solvePdS_,"a",@progbits
	.sectionflags	@""
	.align	4
.nv.constant0._Z5solvePdS_:
	.zero		912


//--------------------- .nv.constant0._Z4initPdS_ --------------------------
	.section	.nv.constant0._Z4initPdS_,"a",@progbits
	.sectionflags	@""
	.align	4
.nv.constant0._Z4initPdS_:
	.zero		912


//--------------------- SYMBOLS --------------------------

	.type		.nv.reservedSmem.offset0,@object
	.size		.nv.reservedSmem.offset0,0x4
